//
// Generated by NVIDIA NVVM Compiler
//
// Compiler Build ID: CL-36424714
// Cuda compilation tools, release 13.0, V13.0.88
// Based on NVVM 20.0.0
//

.version 9.0
.target sm_100
.address_size 64

	// .globl	_Z9kernel_v0PKfPfi

.visible .entry _Z9kernel_v0PKfPfi(
	.param .u64 .ptr .align 1 _Z9kernel_v0PKfPfi_param_0,
	.param .u64 .ptr .align 1 _Z9kernel_v0PKfPfi_param_1,
	.param .u32 _Z9kernel_v0PKfPfi_param_2
)
{
	.reg .pred 	%p<10>;
	.reg .b32 	%r<78>;
	.reg .b32 	%f<83>;
	.reg .b64 	%rd<46>;

	ld.param.u64 	%rd4, [_Z9kernel_v0PKfPfi_param_0];
	ld.param.u64 	%rd3, [_Z9kernel_v0PKfPfi_param_1];
	ld.param.u32 	%r43, [_Z9kernel_v0PKfPfi_param_2];
	cvta.to.global.u64 	%rd1, %rd4;
	mov.u32 	%r44, %tid.x;
	mov.u32 	%r45, %ctaid.x;
	mov.u32 	%r46, %ntid.x;
	mad.lo.s32 	%r1, %r45, %r46, %r44;
	mov.u32 	%r2, %tid.y;
	mov.u32 	%r47, %ctaid.y;
	mov.u32 	%r48, %ntid.y;
	mul.lo.s32 	%r3, %r47, %r48;
	add.s32 	%r4, %r3, %r2;
	setp.lt.s32 	%p1, %r43, 1;
	mov.f32 	%f82, 0f7F800000;
	@%p1 bra 	$L__BB0_12;
	mul.lo.s32 	%r5, %r43, %r1;
	and.b32  	%r6, %r43, 7;
	setp.lt.u32 	%p2, %r43, 8;
	mov.f32 	%f82, 0f7F800000;
	mov.b32 	%r76, 0;
	@%p2 bra 	$L__BB0_4;
	and.b32  	%r76, %r43, 2147483640;
	neg.s32 	%r74, %r76;
	add.s32 	%r50, %r2, %r43;
	add.s32 	%r73, %r50, %r3;
	shl.b32 	%r10, %r43, 3;
	shl.b32 	%r51, %r43, 1;
	add.s32 	%r72, %r4, %r51;
	mad.lo.s32 	%r71, %r43, 3, %r4;
	shl.b32 	%r52, %r43, 2;
	add.s32 	%r70, %r4, %r52;
	mad.lo.s32 	%r69, %r43, 5, %r4;
	mad.lo.s32 	%r68, %r43, 6, %r4;
	mad.lo.s32 	%r67, %r43, 7, %r4;
	add.s64 	%rd2, %rd1, 16;
	mov.f32 	%f82, 0f7F800000;
	mov.u32 	%r65, %r5;
	mov.u32 	%r66, %r4;
$L__BB0_3:
	.pragma "nounroll";
	mul.wide.s32 	%rd5, %r65, 4;
	add.s64 	%rd6, %rd2, %rd5;
	ld.global.f32 	%f17, [%rd6+-16];
	mul.wide.u32 	%rd7, %r66, 4;
	add.s64 	%rd8, %rd1, %rd7;
	ld.global.f32 	%f18, [%rd8];
	add.f32 	%f19, %f17, %f18;
	min.f32 	%f20, %f82, %f19;
	ld.global.f32 	%f21, [%rd6+-12];
	mul.wide.u32 	%rd9, %r73, 4;
	add.s64 	%rd10, %rd1, %rd9;
	ld.global.f32 	%f22, [%rd10];
	add.f32 	%f23, %f21, %f22;
	min.f32 	%f24, %f20, %f23;
	ld.global.f32 	%f25, [%rd6+-8];
	mul.wide.u32 	%rd11, %r72, 4;
	add.s64 	%rd12, %rd1, %rd11;
	ld.global.f32 	%f26, [%rd12];
	add.f32 	%f27, %f25, %f26;
	min.f32 	%f28, %f24, %f27;
	ld.global.f32 	%f29, [%rd6+-4];
	mul.wide.u32 	%rd13, %r71, 4;
	add.s64 	%rd14, %rd1, %rd13;
	ld.global.f32 	%f30, [%rd14];
	add.f32 	%f31, %f29, %f30;
	min.f32 	%f32, %f28, %f31;
	ld.global.f32 	%f33, [%rd6];
	mul.wide.u32 	%rd15, %r70, 4;
	add.s64 	%rd16, %rd1, %rd15;
	ld.global.f32 	%f34, [%rd16];
	add.f32 	%f35, %f33, %f34;
	min.f32 	%f36, %f32, %f35;
	ld.global.f32 	%f37, [%rd6+4];
	mul.wide.u32 	%rd17, %r69, 4;
	add.s64 	%rd18, %rd1, %rd17;
	ld.global.f32 	%f38, [%rd18];
	add.f32 	%f39, %f37, %f38;
	min.f32 	%f40, %f36, %f39;
	ld.global.f32 	%f41, [%rd6+8];
	mul.wide.u32 	%rd19, %r68, 4;
	add.s64 	%rd20, %rd1, %rd19;
	ld.global.f32 	%f42, [%rd20];
	add.f32 	%f43, %f41, %f42;
	min.f32 	%f44, %f40, %f43;
	ld.global.f32 	%f45, [%rd6+12];
	mul.wide.u32 	%rd21, %r67, 4;
	add.s64 	%rd22, %rd1, %rd21;
	ld.global.f32 	%f46, [%rd22];
	add.f32 	%f47, %f45, %f46;
	min.f32 	%f82, %f44, %f47;
	add.s32 	%r74, %r74, 8;
	add.s32 	%r73, %r73, %r10;
	add.s32 	%r72, %r72, %r10;
	add.s32 	%r71, %r71, %r10;
	add.s32 	%r70, %r70, %r10;
	add.s32 	%r69, %r69, %r10;
	add.s32 	%r68, %r68, %r10;
	add.s32 	%r67, %r67, %r10;
	add.s32 	%r66, %r66, %r10;
	add.s32 	%r65, %r65, 8;
	setp.ne.s32 	%p3, %r74, 0;
	@%p3 bra 	$L__BB0_3;
$L__BB0_4:
	setp.eq.s32 	%p4, %r6, 0;
	@%p4 bra 	$L__BB0_12;
	and.b32  	%r38, %r43, 3;
	setp.lt.u32 	%p5, %r6, 4;
	@%p5 bra 	$L__BB0_7;
	add.s32 	%r53, %r76, %r5;
	mul.wide.s32 	%rd23, %r53, 4;
	add.s64 	%rd24, %rd1, %rd23;
	ld.global.f32 	%f49, [%rd24];
	mad.lo.s32 	%r54, %r76, %r43, %r4;
	mul.wide.u32 	%rd25, %r54, 4;
	add.s64 	%rd26, %rd1, %rd25;
	ld.global.f32 	%f50, [%rd26];
	add.f32 	%f51, %f49, %f50;
	min.f32 	%f52, %f82, %f51;
	ld.global.f32 	%f53, [%rd24+4];
	add.s32 	%r55, %r54, %r43;
	mul.wide.u32 	%rd27, %r55, 4;
	add.s64 	%rd28, %rd1, %rd27;
	ld.global.f32 	%f54, [%rd28];
	add.f32 	%f55, %f53, %f54;
	min.f32 	%f56, %f52, %f55;
	ld.global.f32 	%f57, [%rd24+8];
	add.s32 	%r56, %r55, %r43;
	mul.wide.u32 	%rd29, %r56, 4;
	add.s64 	%rd30, %rd1, %rd29;
	ld.global.f32 	%f58, [%rd30];
	add.f32 	%f59, %f57, %f58;
	min.f32 	%f60, %f56, %f59;
	ld.global.f32 	%f61, [%rd24+12];
	add.s32 	%r57, %r56, %r43;
	mul.wide.u32 	%rd31, %r57, 4;
	add.s64 	%rd32, %rd1, %rd31;
	ld.global.f32 	%f62, [%rd32];
	add.f32 	%f63, %f61, %f62;
	min.f32 	%f82, %f60, %f63;
	add.s32 	%r76, %r76, 4;
$L__BB0_7:
	setp.eq.s32 	%p6, %r38, 0;
	@%p6 bra 	$L__BB0_12;
	setp.eq.s32 	%p7, %r38, 1;
	@%p7 bra 	$L__BB0_10;
	add.s32 	%r58, %r76, %r5;
	mul.wide.s32 	%rd33, %r58, 4;
	add.s64 	%rd34, %rd1, %rd33;
	ld.global.f32 	%f65, [%rd34];
	mad.lo.s32 	%r59, %r76, %r43, %r4;
	mul.wide.u32 	%rd35, %r59, 4;
	add.s64 	%rd36, %rd1, %rd35;
	ld.global.f32 	%f66, [%rd36];
	add.f32 	%f67, %f65, %f66;
	min.f32 	%f68, %f82, %f67;
	ld.global.f32 	%f69, [%rd34+4];
	add.s32 	%r60, %r59, %r43;
	mul.wide.u32 	%rd37, %r60, 4;
	add.s64 	%rd38, %rd1, %rd37;
	ld.global.f32 	%f70, [%rd38];
	add.f32 	%f71, %f69, %f70;
	min.f32 	%f82, %f68, %f71;
	add.s32 	%r76, %r76, 2;
$L__BB0_10:
	and.b32  	%r61, %r43, 1;
	setp.eq.b32 	%p8, %r61, 1;
	not.pred 	%p9, %p8;
	@%p9 bra 	$L__BB0_12;
	add.s32 	%r62, %r76, %r5;
	mul.wide.s32 	%rd39, %r62, 4;
	add.s64 	%rd40, %rd1, %rd39;
	ld.global.f32 	%f72, [%rd40];
	mad.lo.s32 	%r63, %r76, %r43, %r4;
	mul.wide.u32 	%rd41, %r63, 4;
	add.s64 	%rd42, %rd1, %rd41;
	ld.global.f32 	%f73, [%rd42];
	add.f32 	%f74, %f72, %f73;
	min.f32 	%f82, %f82, %f74;
$L__BB0_12:
	cvta.to.global.u64 	%rd43, %rd3;
	mad.lo.s32 	%r64, %r43, %r1, %r4;
	mul.wide.s32 	%rd44, %r64, 4;
	add.s64 	%rd45, %rd43, %rd44;
	st.global.f32 	[%rd45], %f82;
	ret;

}
	// .globl	_Z9kernel_v1PKfPfi
.visible .entry _Z9kernel_v1PKfPfi(
	.param .u64 .ptr .align 1 _Z9kernel_v1PKfPfi_param_0,
	.param .u64 .ptr .align 1 _Z9kernel_v1PKfPfi_param_1,
	.param .u32 _Z9kernel_v1PKfPfi_param_2
)
{
	.reg .pred 	%p<10>;
	.reg .b32 	%r<40>;
	.reg .b32 	%f<83>;
	.reg .b64 	%rd<62>;

	ld.param.u64 	%rd10, [_Z9kernel_v1PKfPfi_param_0];
	ld.param.u32 	%r17, [_Z9kernel_v1PKfPfi_param_2];
	cvta.to.global.u64 	%rd1, %rd10;
	mov.u32 	%r18, %tid.x;
	mov.u32 	%r19, %ctaid.x;
	mov.u32 	%r20, %ntid.x;
	mad.lo.s32 	%r1, %r19, %r20, %r18;
	mov.u32 	%r21, %tid.y;
	mov.u32 	%r22, %ctaid.y;
	mov.u32 	%r23, %ntid.y;
	mad.lo.s32 	%r2, %r22, %r23, %r21;
	setp.lt.s32 	%p1, %r17, 1;
	mov.f32 	%f82, 0f7F800000;
	@%p1 bra 	$L__BB1_12;
	mul.lo.s32 	%r3, %r17, %r2;
	and.b32  	%r4, %r17, 7;
	setp.lt.u32 	%p2, %r17, 8;
	mov.f32 	%f82, 0f7F800000;
	mov.b32 	%r38, 0;
	@%p2 bra 	$L__BB1_4;
	and.b32  	%r25, %r17, 2147483640;
	neg.s32 	%r36, %r25;
	mul.wide.u32 	%rd11, %r17, 8;
	add.s64 	%rd2, %rd1, %rd11;
	mul.wide.u32 	%rd12, %r17, 12;
	add.s64 	%rd3, %rd1, %rd12;
	mul.wide.u32 	%rd13, %r17, 16;
	add.s64 	%rd4, %rd1, %rd13;
	mul.wide.u32 	%rd14, %r17, 20;
	add.s64 	%rd5, %rd1, %rd14;
	mul.wide.u32 	%rd15, %r3, 4;
	add.s64 	%rd16, %rd15, %rd1;
	add.s64 	%rd61, %rd16, 16;
	mov.f32 	%f82, 0f7F800000;
	mov.u32 	%r35, %r1;
$L__BB1_3:
	.pragma "nounroll";
	and.b32  	%r38, %r17, 2147483640;
	mul.wide.s32 	%rd17, %r35, 4;
	mul.wide.u32 	%rd18, %r17, 4;
	add.s64 	%rd19, %rd1, %rd17;
	add.s64 	%rd20, %rd19, %rd18;
	add.s64 	%rd21, %rd2, %rd17;
	add.s64 	%rd22, %rd3, %rd17;
	add.s64 	%rd23, %rd4, %rd17;
	add.s64 	%rd24, %rd5, %rd17;
	mul.wide.u32 	%rd25, %r17, 24;
	add.s64 	%rd26, %rd19, %rd25;
	mul.wide.u32 	%rd27, %r17, 28;
	add.s64 	%rd28, %rd19, %rd27;
	ld.global.f32 	%f17, [%rd61+-16];
	ld.global.f32 	%f18, [%rd19];
	add.f32 	%f19, %f17, %f18;
	min.f32 	%f20, %f82, %f19;
	ld.global.f32 	%f21, [%rd61+-12];
	ld.global.f32 	%f22, [%rd20];
	add.f32 	%f23, %f21, %f22;
	min.f32 	%f24, %f20, %f23;
	ld.global.f32 	%f25, [%rd61+-8];
	ld.global.f32 	%f26, [%rd21];
	add.f32 	%f27, %f25, %f26;
	min.f32 	%f28, %f24, %f27;
	ld.global.f32 	%f29, [%rd61+-4];
	ld.global.f32 	%f30, [%rd22];
	add.f32 	%f31, %f29, %f30;
	min.f32 	%f32, %f28, %f31;
	ld.global.f32 	%f33, [%rd61];
	ld.global.f32 	%f34, [%rd23];
	add.f32 	%f35, %f33, %f34;
	min.f32 	%f36, %f32, %f35;
	ld.global.f32 	%f37, [%rd61+4];
	ld.global.f32 	%f38, [%rd24];
	add.f32 	%f39, %f37, %f38;
	min.f32 	%f40, %f36, %f39;
	ld.global.f32 	%f41, [%rd61+8];
	ld.global.f32 	%f42, [%rd26];
	add.f32 	%f43, %f41, %f42;
	min.f32 	%f44, %f40, %f43;
	ld.global.f32 	%f45, [%rd61+12];
	ld.global.f32 	%f46, [%rd28];
	add.f32 	%f47, %f45, %f46;
	min.f32 	%f82, %f44, %f47;
	add.s32 	%r36, %r36, 8;
	shl.b32 	%r26, %r17, 3;
	add.s32 	%r35, %r35, %r26;
	add.s64 	%rd61, %rd61, 32;
	setp.ne.s32 	%p3, %r36, 0;
	@%p3 bra 	$L__BB1_3;
$L__BB1_4:
	setp.eq.s32 	%p4, %r4, 0;
	@%p4 bra 	$L__BB1_12;
	and.b32  	%r12, %r17, 3;
	setp.lt.u32 	%p5, %r4, 4;
	@%p5 bra 	$L__BB1_7;
	add.s32 	%r27, %r38, %r3;
	mul.wide.u32 	%rd29, %r27, 4;
	add.s64 	%rd30, %rd1, %rd29;
	ld.global.f32 	%f49, [%rd30];
	mad.lo.s32 	%r28, %r38, %r17, %r1;
	mul.wide.s32 	%rd31, %r28, 4;
	add.s64 	%rd32, %rd1, %rd31;
	ld.global.f32 	%f50, [%rd32];
	add.f32 	%f51, %f49, %f50;
	min.f32 	%f52, %f82, %f51;
	cvt.u64.u32 	%rd33, %r3;
	cvt.u64.u32 	%rd34, %r38;
	add.s64 	%rd35, %rd34, %rd33;
	shl.b64 	%rd36, %rd35, 2;
	add.s64 	%rd37, %rd1, %rd36;
	ld.global.f32 	%f53, [%rd37+4];
	mul.wide.u32 	%rd38, %r17, 4;
	add.s64 	%rd39, %rd32, %rd38;
	ld.global.f32 	%f54, [%rd39];
	add.f32 	%f55, %f53, %f54;
	min.f32 	%f56, %f52, %f55;
	ld.global.f32 	%f57, [%rd37+8];
	add.s64 	%rd40, %rd39, %rd38;
	ld.global.f32 	%f58, [%rd40];
	add.f32 	%f59, %f57, %f58;
	min.f32 	%f60, %f56, %f59;
	ld.global.f32 	%f61, [%rd37+12];
	add.s64 	%rd41, %rd40, %rd38;
	ld.global.f32 	%f62, [%rd41];
	add.f32 	%f63, %f61, %f62;
	min.f32 	%f82, %f60, %f63;
	add.s32 	%r38, %r38, 4;
$L__BB1_7:
	setp.eq.s32 	%p6, %r12, 0;
	@%p6 bra 	$L__BB1_12;
	setp.eq.s32 	%p7, %r12, 1;
	@%p7 bra 	$L__BB1_10;
	add.s32 	%r29, %r38, %r3;
	mul.wide.u32 	%rd42, %r29, 4;
	add.s64 	%rd43, %rd1, %rd42;
	ld.global.f32 	%f65, [%rd43];
	mad.lo.s32 	%r30, %r38, %r17, %r1;
	mul.wide.s32 	%rd44, %r30, 4;
	add.s64 	%rd45, %rd1, %rd44;
	ld.global.f32 	%f66, [%rd45];
	add.f32 	%f67, %f65, %f66;
	min.f32 	%f68, %f82, %f67;
	cvt.u64.u32 	%rd46, %r3;
	cvt.u64.u32 	%rd47, %r38;
	add.s64 	%rd48, %rd47, %rd46;
	shl.b64 	%rd49, %rd48, 2;
	add.s64 	%rd50, %rd1, %rd49;
	ld.global.f32 	%f69, [%rd50+4];
	mul.wide.u32 	%rd51, %r17, 4;
	add.s64 	%rd52, %rd45, %rd51;
	ld.global.f32 	%f70, [%rd52];
	add.f32 	%f71, %f69, %f70;
	min.f32 	%f82, %f68, %f71;
	add.s32 	%r38, %r38, 2;
$L__BB1_10:
	and.b32  	%r31, %r17, 1;
	setp.eq.b32 	%p8, %r31, 1;
	not.pred 	%p9, %p8;
	@%p9 bra 	$L__BB1_12;
	add.s32 	%r32, %r38, %r3;
	mul.wide.u32 	%rd53, %r32, 4;
	add.s64 	%rd54, %rd1, %rd53;
	ld.global.f32 	%f72, [%rd54];
	mad.lo.s32 	%r33, %r38, %r17, %r1;
	mul.wide.s32 	%rd55, %r33, 4;
	add.s64 	%rd56, %rd1, %rd55;
	ld.global.f32 	%f73, [%rd56];
	add.f32 	%f74, %f72, %f73;
	min.f32 	%f82, %f82, %f74;
$L__BB1_12:
	ld.param.u64 	%rd60, [_Z9kernel_v1PKfPfi_param_1];
	cvta.to.global.u64 	%rd57, %rd60;
	mad.lo.s32 	%r34, %r17, %r2, %r1;
	mul.wide.s32 	%rd58, %r34, 4;
	add.s64 	%rd59, %rd57, %rd58;
	st.global.f32 	[%rd59], %f82;
	ret;

}
	// .globl	_Z9kernel_v2PfPKfii
.visible .entry _Z9kernel_v2PfPKfii(
	.param .u64 .ptr .align 1 _Z9kernel_v2PfPKfii_param_0,
	.param .u64 .ptr .align 1 _Z9kernel_v2PfPKfii_param_1,
	.param .u32 _Z9kernel_v2PfPKfii_param_2,
	.param .u32 _Z9kernel_v2PfPKfii_param_3
)
{
	.reg .pred 	%p<67>;
	.reg .b32 	%r<202>;
	.reg .b32 	%f<403>;
	.reg .b64 	%rd<99>;

	ld.param.u32 	%r40, [_Z9kernel_v2PfPKfii_param_2];
	mov.u32 	%r1, %tid.x;
	mov.u32 	%r2, %tid.y;
	mov.u32 	%r3, %ctaid.x;
	mov.u32 	%r4, %ctaid.y;
	setp.lt.s32 	%p1, %r40, 1;
	mov.f32 	%f339, 0f7F800000;
	mov.f32 	%f340, %f339;
	mov.f32 	%f341, %f339;
	mov.f32 	%f342, %f339;
	mov.f32 	%f343, %f339;
	mov.f32 	%f344, %f339;
	mov.f32 	%f345, %f339;
	mov.f32 	%f346, %f339;
	mov.f32 	%f347, %f339;
	mov.f32 	%f348, %f339;
	mov.f32 	%f349, %f339;
	mov.f32 	%f350, %f339;
	mov.f32 	%f351, %f339;
	mov.f32 	%f352, %f339;
	mov.f32 	%f353, %f339;
	mov.f32 	%f354, %f339;
	mov.f32 	%f355, %f339;
	mov.f32 	%f356, %f339;
	mov.f32 	%f357, %f339;
	mov.f32 	%f358, %f339;
	mov.f32 	%f359, %f339;
	mov.f32 	%f360, %f339;
	mov.f32 	%f361, %f339;
	mov.f32 	%f362, %f339;
	mov.f32 	%f363, %f339;
	mov.f32 	%f364, %f339;
	mov.f32 	%f365, %f339;
	mov.f32 	%f366, %f339;
	mov.f32 	%f367, %f339;
	mov.f32 	%f368, %f339;
	mov.f32 	%f369, %f339;
	mov.f32 	%f370, %f339;
	mov.f32 	%f371, %f339;
	mov.f32 	%f372, %f339;
	mov.f32 	%f373, %f339;
	mov.f32 	%f374, %f339;
	mov.f32 	%f375, %f339;
	mov.f32 	%f376, %f339;
	mov.f32 	%f377, %f339;
	mov.f32 	%f378, %f339;
	mov.f32 	%f379, %f339;
	mov.f32 	%f380, %f339;
	mov.f32 	%f381, %f339;
	mov.f32 	%f382, %f339;
	mov.f32 	%f383, %f339;
	mov.f32 	%f384, %f339;
	mov.f32 	%f385, %f339;
	mov.f32 	%f386, %f339;
	mov.f32 	%f387, %f339;
	mov.f32 	%f388, %f339;
	mov.f32 	%f389, %f339;
	mov.f32 	%f390, %f339;
	mov.f32 	%f391, %f339;
	mov.f32 	%f392, %f339;
	mov.f32 	%f393, %f339;
	mov.f32 	%f394, %f339;
	mov.f32 	%f395, %f339;
	mov.f32 	%f396, %f339;
	mov.f32 	%f397, %f339;
	mov.f32 	%f398, %f339;
	mov.f32 	%f399, %f339;
	mov.f32 	%f400, %f339;
	mov.f32 	%f401, %f339;
	mov.f32 	%f402, %f339;
	@%p1 bra 	$L__BB2_3;
	ld.param.u32 	%r133, [_Z9kernel_v2PfPKfii_param_2];
	shl.b32 	%r42, %r3, 6;
	shl.b32 	%r43, %r4, 6;
	add.s32 	%r201, %r2, %r43;
	add.s32 	%r44, %r1, %r42;
	add.s32 	%r200, %r44, 32;
	neg.s32 	%r199, %r133;
	mov.f32 	%f339, 0f7F800000;
$L__BB2_2:
	ld.param.u32 	%r198, [_Z9kernel_v2PfPKfii_param_3];
	ld.param.u64 	%rd98, [_Z9kernel_v2PfPKfii_param_1];
	add.s32 	%r45, %r200, -32;
	cvt.s64.s32 	%rd13, %r45;
	mul.lo.s32 	%r46, %r198, %r198;
	cvt.u64.u32 	%rd14, %r46;
	add.s64 	%rd15, %rd13, %rd14;
	cvta.to.global.u64 	%rd16, %rd98;
	shl.b64 	%rd17, %rd15, 2;
	add.s64 	%rd18, %rd16, %rd17;
	ld.global.f32 	%f195, [%rd18];
	add.s32 	%r47, %r200, -24;
	cvt.s64.s32 	%rd19, %r47;
	add.s64 	%rd20, %rd19, %rd14;
	shl.b64 	%rd21, %rd20, 2;
	add.s64 	%rd22, %rd16, %rd21;
	ld.global.f32 	%f196, [%rd22];
	add.s32 	%r48, %r200, -16;
	cvt.s64.s32 	%rd23, %r48;
	add.s64 	%rd24, %rd23, %rd14;
	shl.b64 	%rd25, %rd24, 2;
	add.s64 	%rd26, %rd16, %rd25;
	ld.global.f32 	%f197, [%rd26];
	add.s32 	%r49, %r200, -8;
	cvt.s64.s32 	%rd27, %r49;
	add.s64 	%rd28, %rd27, %rd14;
	shl.b64 	%rd29, %rd28, 2;
	add.s64 	%rd30, %rd16, %rd29;
	ld.global.f32 	%f198, [%rd30];
	add.s32 	%r50, %r200, 24;
	cvt.s64.s32 	%rd31, %r200;
	add.s64 	%rd32, %rd31, %rd14;
	shl.b64 	%rd33, %rd32, 2;
	add.s64 	%rd34, %rd16, %rd33;
	ld.global.f32 	%f199, [%rd34];
	add.s32 	%r51, %r200, 8;
	cvt.s64.s32 	%rd35, %r51;
	add.s64 	%rd36, %rd35, %rd14;
	shl.b64 	%rd37, %rd36, 2;
	add.s64 	%rd38, %rd16, %rd37;
	ld.global.f32 	%f200, [%rd38];
	add.s32 	%r52, %r200, 16;
	cvt.s64.s32 	%rd39, %r52;
	add.s64 	%rd40, %rd39, %rd14;
	shl.b64 	%rd41, %rd40, 2;
	add.s64 	%rd42, %rd16, %rd41;
	ld.global.f32 	%f201, [%rd42];
	cvt.s64.s32 	%rd43, %r50;
	add.s64 	%rd44, %rd43, %rd14;
	shl.b64 	%rd45, %rd44, 2;
	add.s64 	%rd46, %rd16, %rd45;
	ld.global.f32 	%f202, [%rd46];
	mul.wide.s32 	%rd47, %r201, 4;
	add.s64 	%rd48, %rd16, %rd47;
	ld.global.f32 	%f203, [%rd48];
	ld.global.f32 	%f204, [%rd48+32];
	ld.global.f32 	%f205, [%rd48+64];
	ld.global.f32 	%f206, [%rd48+96];
	ld.global.f32 	%f207, [%rd48+128];
	ld.global.f32 	%f208, [%rd48+160];
	ld.global.f32 	%f209, [%rd48+192];
	ld.global.f32 	%f210, [%rd48+224];
	add.f32 	%f211, %f195, %f203;
	min.f32 	%f386, %f386, %f211;
	add.f32 	%f212, %f195, %f204;
	min.f32 	%f385, %f385, %f212;
	add.f32 	%f213, %f195, %f205;
	min.f32 	%f384, %f384, %f213;
	add.f32 	%f214, %f195, %f206;
	min.f32 	%f383, %f383, %f214;
	add.f32 	%f215, %f195, %f207;
	min.f32 	%f382, %f382, %f215;
	add.f32 	%f216, %f195, %f208;
	min.f32 	%f381, %f381, %f216;
	add.f32 	%f217, %f195, %f209;
	min.f32 	%f380, %f380, %f217;
	add.f32 	%f218, %f195, %f210;
	min.f32 	%f379, %f379, %f218;
	add.f32 	%f219, %f196, %f203;
	min.f32 	%f378, %f378, %f219;
	add.f32 	%f220, %f196, %f204;
	min.f32 	%f377, %f377, %f220;
	add.f32 	%f221, %f196, %f205;
	min.f32 	%f376, %f376, %f221;
	add.f32 	%f222, %f196, %f206;
	min.f32 	%f375, %f375, %f222;
	add.f32 	%f223, %f196, %f207;
	min.f32 	%f374, %f374, %f223;
	add.f32 	%f224, %f196, %f208;
	min.f32 	%f373, %f373, %f224;
	add.f32 	%f225, %f196, %f209;
	min.f32 	%f372, %f372, %f225;
	add.f32 	%f226, %f196, %f210;
	min.f32 	%f371, %f371, %f226;
	add.f32 	%f227, %f197, %f203;
	min.f32 	%f370, %f370, %f227;
	add.f32 	%f228, %f197, %f204;
	min.f32 	%f369, %f369, %f228;
	add.f32 	%f229, %f197, %f205;
	min.f32 	%f368, %f368, %f229;
	add.f32 	%f230, %f197, %f206;
	min.f32 	%f367, %f367, %f230;
	add.f32 	%f231, %f197, %f207;
	min.f32 	%f366, %f366, %f231;
	add.f32 	%f232, %f197, %f208;
	min.f32 	%f365, %f365, %f232;
	add.f32 	%f233, %f197, %f209;
	min.f32 	%f364, %f364, %f233;
	add.f32 	%f234, %f197, %f210;
	min.f32 	%f363, %f363, %f234;
	add.f32 	%f235, %f198, %f203;
	min.f32 	%f362, %f362, %f235;
	add.f32 	%f236, %f198, %f204;
	min.f32 	%f361, %f361, %f236;
	add.f32 	%f237, %f198, %f205;
	min.f32 	%f360, %f360, %f237;
	add.f32 	%f238, %f198, %f206;
	min.f32 	%f359, %f359, %f238;
	add.f32 	%f239, %f198, %f207;
	min.f32 	%f358, %f358, %f239;
	add.f32 	%f240, %f198, %f208;
	min.f32 	%f357, %f357, %f240;
	add.f32 	%f241, %f198, %f209;
	min.f32 	%f356, %f356, %f241;
	add.f32 	%f242, %f198, %f210;
	min.f32 	%f355, %f355, %f242;
	add.f32 	%f243, %f199, %f203;
	min.f32 	%f354, %f354, %f243;
	add.f32 	%f244, %f199, %f204;
	min.f32 	%f353, %f353, %f244;
	add.f32 	%f245, %f199, %f205;
	min.f32 	%f352, %f352, %f245;
	add.f32 	%f246, %f199, %f206;
	min.f32 	%f351, %f351, %f246;
	add.f32 	%f247, %f199, %f207;
	min.f32 	%f350, %f350, %f247;
	add.f32 	%f248, %f199, %f208;
	min.f32 	%f349, %f349, %f248;
	add.f32 	%f249, %f199, %f209;
	min.f32 	%f348, %f348, %f249;
	add.f32 	%f250, %f199, %f210;
	min.f32 	%f347, %f347, %f250;
	add.f32 	%f251, %f200, %f203;
	min.f32 	%f346, %f346, %f251;
	add.f32 	%f252, %f200, %f204;
	min.f32 	%f345, %f345, %f252;
	add.f32 	%f253, %f200, %f205;
	min.f32 	%f344, %f344, %f253;
	add.f32 	%f254, %f200, %f206;
	min.f32 	%f343, %f343, %f254;
	add.f32 	%f255, %f200, %f207;
	min.f32 	%f342, %f342, %f255;
	add.f32 	%f256, %f200, %f208;
	min.f32 	%f341, %f341, %f256;
	add.f32 	%f257, %f200, %f209;
	min.f32 	%f340, %f340, %f257;
	add.f32 	%f258, %f200, %f210;
	min.f32 	%f339, %f339, %f258;
	add.f32 	%f259, %f201, %f203;
	min.f32 	%f387, %f387, %f259;
	add.f32 	%f260, %f201, %f204;
	min.f32 	%f388, %f388, %f260;
	add.f32 	%f261, %f201, %f205;
	min.f32 	%f389, %f389, %f261;
	add.f32 	%f262, %f201, %f206;
	min.f32 	%f390, %f390, %f262;
	add.f32 	%f263, %f201, %f207;
	min.f32 	%f391, %f391, %f263;
	add.f32 	%f264, %f201, %f208;
	min.f32 	%f392, %f392, %f264;
	add.f32 	%f265, %f201, %f209;
	min.f32 	%f393, %f393, %f265;
	add.f32 	%f266, %f201, %f210;
	min.f32 	%f394, %f394, %f266;
	add.f32 	%f267, %f202, %f203;
	min.f32 	%f395, %f395, %f267;
	add.f32 	%f268, %f202, %f204;
	min.f32 	%f396, %f396, %f268;
	add.f32 	%f269, %f202, %f205;
	min.f32 	%f397, %f397, %f269;
	add.f32 	%f270, %f202, %f206;
	min.f32 	%f398, %f398, %f270;
	add.f32 	%f271, %f202, %f207;
	min.f32 	%f399, %f399, %f271;
	add.f32 	%f272, %f202, %f208;
	min.f32 	%f400, %f400, %f272;
	add.f32 	%f273, %f202, %f209;
	min.f32 	%f401, %f401, %f273;
	add.f32 	%f274, %f202, %f210;
	min.f32 	%f402, %f402, %f274;
	add.s32 	%r201, %r201, %r198;
	add.s32 	%r200, %r200, %r198;
	add.s32 	%r199, %r199, 1;
	setp.ne.s32 	%p2, %r199, 0;
	@%p2 bra 	$L__BB2_2;
$L__BB2_3:
	ld.param.u32 	%r134, [_Z9kernel_v2PfPKfii_param_2];
	mov.u32 	%r53, %ctaid.x;
	shl.b32 	%r54, %r53, 6;
	mov.u32 	%r55, %tid.x;
	add.s32 	%r14, %r54, %r55;
	mov.u32 	%r56, %ctaid.y;
	shl.b32 	%r57, %r56, 6;
	mov.u32 	%r58, %tid.y;
	add.s32 	%r59, %r57, %r58;
	mul.lo.s32 	%r16, %r14, %r134;
	max.s32 	%r60, %r14, %r59;
	setp.ge.s32 	%p3, %r60, %r134;
	@%p3 bra 	$L__BB2_5;
	ld.param.u64 	%rd93, [_Z9kernel_v2PfPKfii_param_0];
	add.s32 	%r61, %r59, %r16;
	cvta.to.global.u64 	%rd49, %rd93;
	mul.wide.s32 	%rd50, %r61, 4;
	add.s64 	%rd51, %rd49, %rd50;
	st.global.f32 	[%rd51], %f386;
$L__BB2_5:
	ld.param.u32 	%r135, [_Z9kernel_v2PfPKfii_param_2];
	ld.param.u64 	%rd94, [_Z9kernel_v2PfPKfii_param_0];
	add.s32 	%r17, %r59, 8;
	max.s32 	%r62, %r14, %r17;
	setp.ge.s32 	%p4, %r62, %r135;
	cvt.s64.s32 	%rd52, %r16;
	cvt.u64.u32 	%rd1, %r59;
	add.s64 	%rd53, %rd1, %rd52;
	cvta.to.global.u64 	%rd54, %rd94;
	shl.b64 	%rd55, %rd53, 2;
	add.s64 	%rd2, %rd54, %rd55;
	@%p4 bra 	$L__BB2_7;
	st.global.f32 	[%rd2+32], %f385;
$L__BB2_7:
	ld.param.u32 	%r136, [_Z9kernel_v2PfPKfii_param_2];
	add.s32 	%r18, %r59, 16;
	max.s32 	%r63, %r14, %r18;
	setp.ge.s32 	%p5, %r63, %r136;
	@%p5 bra 	$L__BB2_9;
	st.global.f32 	[%rd2+64], %f384;
$L__BB2_9:
	ld.param.u32 	%r137, [_Z9kernel_v2PfPKfii_param_2];
	add.s32 	%r19, %r59, 24;
	max.s32 	%r64, %r14, %r19;
	setp.ge.s32 	%p6, %r64, %r137;
	@%p6 bra 	$L__BB2_11;
	st.global.f32 	[%rd2+96], %f383;
$L__BB2_11:
	ld.param.u32 	%r138, [_Z9kernel_v2PfPKfii_param_2];
	add.s32 	%r20, %r59, 32;
	max.s32 	%r65, %r14, %r20;
	setp.ge.s32 	%p7, %r65, %r138;
	@%p7 bra 	$L__BB2_13;
	st.global.f32 	[%rd2+128], %f382;
$L__BB2_13:
	ld.param.u32 	%r139, [_Z9kernel_v2PfPKfii_param_2];
	add.s32 	%r21, %r59, 40;
	max.s32 	%r66, %r14, %r21;
	setp.ge.s32 	%p8, %r66, %r139;
	@%p8 bra 	$L__BB2_15;
	st.global.f32 	[%rd2+160], %f381;
$L__BB2_15:
	ld.param.u32 	%r140, [_Z9kernel_v2PfPKfii_param_2];
	add.s32 	%r22, %r59, 48;
	max.s32 	%r67, %r14, %r22;
	setp.ge.s32 	%p9, %r67, %r140;
	@%p9 bra 	$L__BB2_17;
	st.global.f32 	[%rd2+192], %f380;
$L__BB2_17:
	ld.param.u32 	%r141, [_Z9kernel_v2PfPKfii_param_2];
	add.s32 	%r23, %r59, 56;
	max.s32 	%r68, %r14, %r23;
	setp.ge.s32 	%p10, %r68, %r141;
	@%p10 bra 	$L__BB2_19;
	st.global.f32 	[%rd2+224], %f379;
$L__BB2_19:
	ld.param.u32 	%r142, [_Z9kernel_v2PfPKfii_param_2];
	add.s32 	%r24, %r14, 8;
	shl.b32 	%r25, %r142, 3;
	add.s32 	%r26, %r16, %r25;
	max.s32 	%r69, %r24, %r59;
	setp.ge.s32 	%p11, %r69, %r142;
	@%p11 bra 	$L__BB2_21;
	ld.param.u64 	%rd95, [_Z9kernel_v2PfPKfii_param_0];
	add.s32 	%r70, %r59, %r26;
	cvta.to.global.u64 	%rd56, %rd95;
	mul.wide.s32 	%rd57, %r70, 4;
	add.s64 	%rd58, %rd56, %rd57;
	st.global.f32 	[%rd58], %f378;
$L__BB2_21:
	ld.param.u32 	%r143, [_Z9kernel_v2PfPKfii_param_2];
	ld.param.u64 	%rd96, [_Z9kernel_v2PfPKfii_param_0];
	max.s32 	%r71, %r24, %r17;
	setp.ge.s32 	%p12, %r71, %r143;
	cvt.s64.s32 	%rd59, %r26;
	add.s64 	%rd60, %rd1, %rd59;
	cvta.to.global.u64 	%rd61, %rd96;
	shl.b64 	%rd62, %rd60, 2;
	add.s64 	%rd3, %rd61, %rd62;
	@%p12 bra 	$L__BB2_23;
	st.global.f32 	[%rd3+32], %f377;
$L__BB2_23:
	ld.param.u32 	%r144, [_Z9kernel_v2PfPKfii_param_2];
	max.s32 	%r72, %r24, %r18;
	setp.ge.s32 	%p13, %r72, %r144;
	@%p13 bra 	$L__BB2_25;
	st.global.f32 	[%rd3+64], %f376;
$L__BB2_25:
	ld.param.u32 	%r145, [_Z9kernel_v2PfPKfii_param_2];
	max.s32 	%r73, %r24, %r19;
	setp.ge.s32 	%p14, %r73, %r145;
	@%p14 bra 	$L__BB2_27;
	st.global.f32 	[%rd3+96], %f375;
$L__BB2_27:
	ld.param.u32 	%r146, [_Z9kernel_v2PfPKfii_param_2];
	max.s32 	%r74, %r24, %r20;
	setp.ge.s32 	%p15, %r74, %r146;
	@%p15 bra 	$L__BB2_29;
	st.global.f32 	[%rd3+128], %f374;
$L__BB2_29:
	ld.param.u32 	%r147, [_Z9kernel_v2PfPKfii_param_2];
	max.s32 	%r75, %r24, %r21;
	setp.ge.s32 	%p16, %r75, %r147;
	@%p16 bra 	$L__BB2_31;
	st.global.f32 	[%rd3+160], %f373;
$L__BB2_31:
	ld.param.u32 	%r148, [_Z9kernel_v2PfPKfii_param_2];
	max.s32 	%r76, %r24, %r22;
	setp.ge.s32 	%p17, %r76, %r148;
	@%p17 bra 	$L__BB2_33;
	st.global.f32 	[%rd3+192], %f372;
$L__BB2_33:
	ld.param.u32 	%r149, [_Z9kernel_v2PfPKfii_param_2];
	max.s32 	%r77, %r24, %r23;
	setp.ge.s32 	%p18, %r77, %r149;
	@%p18 bra 	$L__BB2_35;
	st.global.f32 	[%rd3+224], %f371;
$L__BB2_35:
	ld.param.u32 	%r150, [_Z9kernel_v2PfPKfii_param_2];
	ld.param.u64 	%rd97, [_Z9kernel_v2PfPKfii_param_0];
	cvta.to.global.u64 	%rd4, %rd97;
	add.s32 	%r27, %r14, 16;
	shl.b32 	%r28, %r150, 4;
	add.s32 	%r29, %r28, %r16;
	max.s32 	%r78, %r27, %r59;
	setp.ge.s32 	%p19, %r78, %r150;
	@%p19 bra 	$L__BB2_37;
	add.s32 	%r79, %r59, %r29;
	mul.wide.s32 	%rd63, %r79, 4;
	add.s64 	%rd64, %rd4, %rd63;
	st.global.f32 	[%rd64], %f370;
$L__BB2_37:
	ld.param.u32 	%r151, [_Z9kernel_v2PfPKfii_param_2];
	max.s32 	%r80, %r27, %r17;
	setp.ge.s32 	%p20, %r80, %r151;
	cvt.s64.s32 	%rd65, %r29;
	add.s64 	%rd66, %rd1, %rd65;
	shl.b64 	%rd67, %rd66, 2;
	add.s64 	%rd5, %rd4, %rd67;
	@%p20 bra 	$L__BB2_39;
	st.global.f32 	[%rd5+32], %f369;
$L__BB2_39:
	ld.param.u32 	%r152, [_Z9kernel_v2PfPKfii_param_2];
	max.s32 	%r81, %r27, %r18;
	setp.ge.s32 	%p21, %r81, %r152;
	@%p21 bra 	$L__BB2_41;
	st.global.f32 	[%rd5+64], %f368;
$L__BB2_41:
	ld.param.u32 	%r153, [_Z9kernel_v2PfPKfii_param_2];
	max.s32 	%r82, %r27, %r19;
	setp.ge.s32 	%p22, %r82, %r153;
	@%p22 bra 	$L__BB2_43;
	st.global.f32 	[%rd5+96], %f367;
$L__BB2_43:
	ld.param.u32 	%r154, [_Z9kernel_v2PfPKfii_param_2];
	max.s32 	%r83, %r27, %r20;
	setp.ge.s32 	%p23, %r83, %r154;
	@%p23 bra 	$L__BB2_45;
	st.global.f32 	[%rd5+128], %f366;
$L__BB2_45:
	ld.param.u32 	%r155, [_Z9kernel_v2PfPKfii_param_2];
	max.s32 	%r84, %r27, %r21;
	setp.ge.s32 	%p24, %r84, %r155;
	@%p24 bra 	$L__BB2_47;
	st.global.f32 	[%rd5+160], %f365;
$L__BB2_47:
	ld.param.u32 	%r156, [_Z9kernel_v2PfPKfii_param_2];
	max.s32 	%r85, %r27, %r22;
	setp.ge.s32 	%p25, %r85, %r156;
	@%p25 bra 	$L__BB2_49;
	st.global.f32 	[%rd5+192], %f364;
$L__BB2_49:
	ld.param.u32 	%r157, [_Z9kernel_v2PfPKfii_param_2];
	max.s32 	%r86, %r27, %r23;
	setp.ge.s32 	%p26, %r86, %r157;
	@%p26 bra 	$L__BB2_51;
	st.global.f32 	[%rd5+224], %f363;
$L__BB2_51:
	ld.param.u32 	%r158, [_Z9kernel_v2PfPKfii_param_2];
	add.s32 	%r30, %r14, 24;
	add.s32 	%r31, %r29, %r25;
	max.s32 	%r87, %r30, %r59;
	setp.ge.s32 	%p27, %r87, %r158;
	@%p27 bra 	$L__BB2_53;
	add.s32 	%r88, %r59, %r31;
	mul.wide.s32 	%rd68, %r88, 4;
	add.s64 	%rd69, %rd4, %rd68;
	st.global.f32 	[%rd69], %f362;
$L__BB2_53:
	ld.param.u32 	%r159, [_Z9kernel_v2PfPKfii_param_2];
	max.s32 	%r89, %r30, %r17;
	setp.ge.s32 	%p28, %r89, %r159;
	cvt.s64.s32 	%rd70, %r31;
	add.s64 	%rd71, %rd1, %rd70;
	shl.b64 	%rd72, %rd71, 2;
	add.s64 	%rd6, %rd4, %rd72;
	@%p28 bra 	$L__BB2_55;
	st.global.f32 	[%rd6+32], %f361;
$L__BB2_55:
	ld.param.u32 	%r160, [_Z9kernel_v2PfPKfii_param_2];
	max.s32 	%r90, %r30, %r18;
	setp.ge.s32 	%p29, %r90, %r160;
	@%p29 bra 	$L__BB2_57;
	st.global.f32 	[%rd6+64], %f360;
$L__BB2_57:
	ld.param.u32 	%r161, [_Z9kernel_v2PfPKfii_param_2];
	max.s32 	%r91, %r30, %r19;
	setp.ge.s32 	%p30, %r91, %r161;
	@%p30 bra 	$L__BB2_59;
	st.global.f32 	[%rd6+96], %f359;
$L__BB2_59:
	ld.param.u32 	%r162, [_Z9kernel_v2PfPKfii_param_2];
	max.s32 	%r92, %r30, %r20;
	setp.ge.s32 	%p31, %r92, %r162;
	@%p31 bra 	$L__BB2_61;
	st.global.f32 	[%rd6+128], %f358;
$L__BB2_61:
	ld.param.u32 	%r163, [_Z9kernel_v2PfPKfii_param_2];
	max.s32 	%r93, %r30, %r21;
	setp.ge.s32 	%p32, %r93, %r163;
	@%p32 bra 	$L__BB2_63;
	st.global.f32 	[%rd6+160], %f357;
$L__BB2_63:
	ld.param.u32 	%r164, [_Z9kernel_v2PfPKfii_param_2];
	max.s32 	%r94, %r30, %r22;
	setp.ge.s32 	%p33, %r94, %r164;
	@%p33 bra 	$L__BB2_65;
	st.global.f32 	[%rd6+192], %f356;
$L__BB2_65:
	ld.param.u32 	%r165, [_Z9kernel_v2PfPKfii_param_2];
	max.s32 	%r95, %r30, %r23;
	setp.ge.s32 	%p34, %r95, %r165;
	@%p34 bra 	$L__BB2_67;
	st.global.f32 	[%rd6+224], %f355;
$L__BB2_67:
	ld.param.u32 	%r166, [_Z9kernel_v2PfPKfii_param_2];
	add.s32 	%r32, %r14, 32;
	shl.b32 	%r96, %r166, 5;
	add.s32 	%r33, %r96, %r16;
	max.s32 	%r97, %r32, %r59;
	setp.ge.s32 	%p35, %r97, %r166;
	@%p35 bra 	$L__BB2_69;
	add.s32 	%r98, %r59, %r33;
	mul.wide.s32 	%rd73, %r98, 4;
	add.s64 	%rd74, %rd4, %rd73;
	st.global.f32 	[%rd74], %f354;
$L__BB2_69:
	ld.param.u32 	%r167, [_Z9kernel_v2PfPKfii_param_2];
	max.s32 	%r99, %r32, %r17;
	setp.ge.s32 	%p36, %r99, %r167;
	cvt.s64.s32 	%rd75, %r33;
	add.s64 	%rd76, %rd1, %rd75;
	shl.b64 	%rd77, %rd76, 2;
	add.s64 	%rd7, %rd4, %rd77;
	@%p36 bra 	$L__BB2_71;
	st.global.f32 	[%rd7+32], %f353;
$L__BB2_71:
	ld.param.u32 	%r168, [_Z9kernel_v2PfPKfii_param_2];
	max.s32 	%r100, %r32, %r18;
	setp.ge.s32 	%p37, %r100, %r168;
	@%p37 bra 	$L__BB2_73;
	st.global.f32 	[%rd7+64], %f352;
$L__BB2_73:
	ld.param.u32 	%r169, [_Z9kernel_v2PfPKfii_param_2];
	max.s32 	%r101, %r32, %r19;
	setp.ge.s32 	%p38, %r101, %r169;
	@%p38 bra 	$L__BB2_75;
	st.global.f32 	[%rd7+96], %f351;
$L__BB2_75:
	ld.param.u32 	%r170, [_Z9kernel_v2PfPKfii_param_2];
	max.s32 	%r102, %r32, %r20;
	setp.ge.s32 	%p39, %r102, %r170;
	@%p39 bra 	$L__BB2_77;
	st.global.f32 	[%rd7+128], %f350;
$L__BB2_77:
	ld.param.u32 	%r171, [_Z9kernel_v2PfPKfii_param_2];
	max.s32 	%r103, %r32, %r21;
	setp.ge.s32 	%p40, %r103, %r171;
	@%p40 bra 	$L__BB2_79;
	st.global.f32 	[%rd7+160], %f349;
$L__BB2_79:
	ld.param.u32 	%r172, [_Z9kernel_v2PfPKfii_param_2];
	max.s32 	%r104, %r32, %r22;
	setp.ge.s32 	%p41, %r104, %r172;
	@%p41 bra 	$L__BB2_81;
	st.global.f32 	[%rd7+192], %f348;
$L__BB2_81:
	ld.param.u32 	%r173, [_Z9kernel_v2PfPKfii_param_2];
	max.s32 	%r105, %r32, %r23;
	setp.ge.s32 	%p42, %r105, %r173;
	@%p42 bra 	$L__BB2_83;
	st.global.f32 	[%rd7+224], %f347;
$L__BB2_83:
	ld.param.u32 	%r174, [_Z9kernel_v2PfPKfii_param_2];
	add.s32 	%r34, %r14, 40;
	add.s32 	%r35, %r33, %r25;
	max.s32 	%r106, %r34, %r59;
	setp.ge.s32 	%p43, %r106, %r174;
	@%p43 bra 	$L__BB2_85;
	add.s32 	%r107, %r59, %r35;
	mul.wide.s32 	%rd78, %r107, 4;
	add.s64 	%rd79, %rd4, %rd78;
	st.global.f32 	[%rd79], %f346;
$L__BB2_85:
	ld.param.u32 	%r175, [_Z9kernel_v2PfPKfii_param_2];
	max.s32 	%r108, %r34, %r17;
	setp.ge.s32 	%p44, %r108, %r175;
	cvt.s64.s32 	%rd80, %r35;
	add.s64 	%rd81, %rd1, %rd80;
	shl.b64 	%rd82, %rd81, 2;
	add.s64 	%rd8, %rd4, %rd82;
	@%p44 bra 	$L__BB2_87;
	st.global.f32 	[%rd8+32], %f345;
$L__BB2_87:
	ld.param.u32 	%r176, [_Z9kernel_v2PfPKfii_param_2];
	max.s32 	%r109, %r34, %r18;
	setp.ge.s32 	%p45, %r109, %r176;
	@%p45 bra 	$L__BB2_89;
	st.global.f32 	[%rd8+64], %f344;
$L__BB2_89:
	ld.param.u32 	%r177, [_Z9kernel_v2PfPKfii_param_2];
	max.s32 	%r110, %r34, %r19;
	setp.ge.s32 	%p46, %r110, %r177;
	@%p46 bra 	$L__BB2_91;
	st.global.f32 	[%rd8+96], %f343;
$L__BB2_91:
	ld.param.u32 	%r178, [_Z9kernel_v2PfPKfii_param_2];
	max.s32 	%r111, %r34, %r20;
	setp.ge.s32 	%p47, %r111, %r178;
	@%p47 bra 	$L__BB2_93;
	st.global.f32 	[%rd8+128], %f342;
$L__BB2_93:
	ld.param.u32 	%r179, [_Z9kernel_v2PfPKfii_param_2];
	max.s32 	%r112, %r34, %r21;
	setp.ge.s32 	%p48, %r112, %r179;
	@%p48 bra 	$L__BB2_95;
	st.global.f32 	[%rd8+160], %f341;
$L__BB2_95:
	ld.param.u32 	%r180, [_Z9kernel_v2PfPKfii_param_2];
	max.s32 	%r113, %r34, %r22;
	setp.ge.s32 	%p49, %r113, %r180;
	@%p49 bra 	$L__BB2_97;
	st.global.f32 	[%rd8+192], %f340;
$L__BB2_97:
	ld.param.u32 	%r181, [_Z9kernel_v2PfPKfii_param_2];
	max.s32 	%r114, %r34, %r23;
	setp.ge.s32 	%p50, %r114, %r181;
	@%p50 bra 	$L__BB2_99;
	st.global.f32 	[%rd8+224], %f339;
$L__BB2_99:
	ld.param.u32 	%r182, [_Z9kernel_v2PfPKfii_param_2];
	add.s32 	%r36, %r14, 48;
	add.s32 	%r37, %r28, %r33;
	max.s32 	%r115, %r36, %r59;
	setp.ge.s32 	%p51, %r115, %r182;
	@%p51 bra 	$L__BB2_101;
	add.s32 	%r116, %r59, %r37;
	mul.wide.s32 	%rd83, %r116, 4;
	add.s64 	%rd84, %rd4, %rd83;
	st.global.f32 	[%rd84], %f387;
$L__BB2_101:
	ld.param.u32 	%r183, [_Z9kernel_v2PfPKfii_param_2];
	max.s32 	%r117, %r36, %r17;
	setp.ge.s32 	%p52, %r117, %r183;
	cvt.s64.s32 	%rd85, %r37;
	add.s64 	%rd86, %rd1, %rd85;
	shl.b64 	%rd87, %rd86, 2;
	add.s64 	%rd9, %rd4, %rd87;
	@%p52 bra 	$L__BB2_103;
	st.global.f32 	[%rd9+32], %f388;
$L__BB2_103:
	ld.param.u32 	%r184, [_Z9kernel_v2PfPKfii_param_2];
	max.s32 	%r118, %r36, %r18;
	setp.ge.s32 	%p53, %r118, %r184;
	@%p53 bra 	$L__BB2_105;
	st.global.f32 	[%rd9+64], %f389;
$L__BB2_105:
	ld.param.u32 	%r185, [_Z9kernel_v2PfPKfii_param_2];
	max.s32 	%r119, %r36, %r19;
	setp.ge.s32 	%p54, %r119, %r185;
	@%p54 bra 	$L__BB2_107;
	st.global.f32 	[%rd9+96], %f390;
$L__BB2_107:
	ld.param.u32 	%r186, [_Z9kernel_v2PfPKfii_param_2];
	max.s32 	%r120, %r36, %r20;
	setp.ge.s32 	%p55, %r120, %r186;
	@%p55 bra 	$L__BB2_109;
	st.global.f32 	[%rd9+128], %f391;
$L__BB2_109:
	ld.param.u32 	%r187, [_Z9kernel_v2PfPKfii_param_2];
	max.s32 	%r121, %r36, %r21;
	setp.ge.s32 	%p56, %r121, %r187;
	@%p56 bra 	$L__BB2_111;
	st.global.f32 	[%rd9+160], %f392;
$L__BB2_111:
	ld.param.u32 	%r188, [_Z9kernel_v2PfPKfii_param_2];
	max.s32 	%r122, %r36, %r22;
	setp.ge.s32 	%p57, %r122, %r188;
	@%p57 bra 	$L__BB2_113;
	st.global.f32 	[%rd9+192], %f393;
$L__BB2_113:
	ld.param.u32 	%r189, [_Z9kernel_v2PfPKfii_param_2];
	max.s32 	%r123, %r36, %r23;
	setp.ge.s32 	%p58, %r123, %r189;
	@%p58 bra 	$L__BB2_115;
	st.global.f32 	[%rd9+224], %f394;
$L__BB2_115:
	ld.param.u32 	%r190, [_Z9kernel_v2PfPKfii_param_2];
	add.s32 	%r38, %r14, 56;
	add.s32 	%r39, %r37, %r25;
	max.s32 	%r124, %r38, %r59;
	setp.ge.s32 	%p59, %r124, %r190;
	@%p59 bra 	$L__BB2_117;
	add.s32 	%r125, %r59, %r39;
	mul.wide.s32 	%rd88, %r125, 4;
	add.s64 	%rd89, %rd4, %rd88;
	st.global.f32 	[%rd89], %f395;
$L__BB2_117:
	ld.param.u32 	%r191, [_Z9kernel_v2PfPKfii_param_2];
	max.s32 	%r126, %r38, %r17;
	setp.ge.s32 	%p60, %r126, %r191;
	cvt.s64.s32 	%rd90, %r39;
	add.s64 	%rd91, %rd1, %rd90;
	shl.b64 	%rd92, %rd91, 2;
	add.s64 	%rd10, %rd4, %rd92;
	@%p60 bra 	$L__BB2_119;
	st.global.f32 	[%rd10+32], %f396;
$L__BB2_119:
	ld.param.u32 	%r192, [_Z9kernel_v2PfPKfii_param_2];
	max.s32 	%r127, %r38, %r18;
	setp.ge.s32 	%p61, %r127, %r192;
	@%p61 bra 	$L__BB2_121;
	st.global.f32 	[%rd10+64], %f397;
$L__BB2_121:
	ld.param.u32 	%r193, [_Z9kernel_v2PfPKfii_param_2];
	max.s32 	%r128, %r38, %r19;
	setp.ge.s32 	%p62, %r128, %r193;
	@%p62 bra 	$L__BB2_123;
	st.global.f32 	[%rd10+96], %f398;
$L__BB2_123:
	ld.param.u32 	%r194, [_Z9kernel_v2PfPKfii_param_2];
	max.s32 	%r129, %r38, %r20;
	setp.ge.s32 	%p63, %r129, %r194;
	@%p63 bra 	$L__BB2_125;
	st.global.f32 	[%rd10+128], %f399;
$L__BB2_125:
	ld.param.u32 	%r195, [_Z9kernel_v2PfPKfii_param_2];
	max.s32 	%r130, %r38, %r21;
	setp.ge.s32 	%p64, %r130, %r195;
	@%p64 bra 	$L__BB2_127;
	st.global.f32 	[%rd10+160], %f400;
$L__BB2_127:
	ld.param.u32 	%r196, [_Z9kernel_v2PfPKfii_param_2];
	max.s32 	%r131, %r38, %r22;
	setp.ge.s32 	%p65, %r131, %r196;
	@%p65 bra 	$L__BB2_129;
	st.global.f32 	[%rd10+192], %f401;
$L__BB2_129:
	ld.param.u32 	%r197, [_Z9kernel_v2PfPKfii_param_2];
	max.s32 	%r132, %r38, %r23;
	setp.ge.s32 	%p66, %r132, %r197;
	@%p66 bra 	$L__BB2_131;
	st.global.f32 	[%rd10+224], %f402;
$L__BB2_131:
	ret;

}
	// .globl	_Z14add_padding_v2PKfPfii
.visible .entry _Z14add_padding_v2PKfPfii(
	.param .u64 .ptr .align 1 _Z14add_padding_v2PKfPfii_param_0,
	.param .u64 .ptr .align 1 _Z14add_padding_v2PKfPfii_param_1,
	.param .u32 _Z14add_padding_v2PKfPfii_param_2,
	.param .u32 _Z14add_padding_v2PKfPfii_param_3
)
{
	.reg .pred 	%p<24>;
	.reg .b32 	%r<132>;
	.reg .b32 	%f<61>;
	.reg .b64 	%rd<91>;

	ld.param.u64 	%rd11, [_Z14add_padding_v2PKfPfii_param_1];
	ld.param.u32 	%r59, [_Z14add_padding_v2PKfPfii_param_2];
	ld.param.u32 	%r60, [_Z14add_padding_v2PKfPfii_param_3];
	cvta.to.global.u64 	%rd1, %rd11;
	mov.u32 	%r1, %tid.x;
	setp.lt.s32 	%p1, %r60, 1;
	@%p1 bra 	$L__BB3_43;
	mov.u32 	%r2, %ctaid.y;
	mul.lo.s32 	%r3, %r59, %r2;
	mul.lo.s32 	%r4, %r60, %r2;
	mad.lo.s32 	%r5, %r60, %r60, %r2;
	add.s32 	%r6, %r60, -1;
	setp.lt.u32 	%p2, %r60, 449;
	mov.b32 	%r130, 0;
	@%p2 bra 	$L__BB3_21;
	shr.u32 	%r63, %r6, 6;
	add.s32 	%r64, %r63, 1;
	and.b32  	%r65, %r64, 134217720;
	neg.s32 	%r127, %r65;
	add.s32 	%r66, %r1, %r60;
	mad.lo.s32 	%r126, %r60, %r66, %r2;
	add.s32 	%r125, %r1, %r4;
	add.s32 	%r123, %r1, %r3;
	cvt.u64.u32 	%rd12, %r1;
	cvt.u64.u32 	%rd13, %r4;
	add.s64 	%rd14, %rd12, %rd13;
	shl.b64 	%rd15, %rd14, 2;
	add.s64 	%rd16, %rd15, %rd1;
	add.s64 	%rd90, %rd16, 1024;
	add.s32 	%r67, %r66, 64;
	mad.lo.s32 	%r122, %r60, %r67, %r2;
	add.s32 	%r68, %r66, 128;
	mad.lo.s32 	%r121, %r60, %r68, %r2;
	add.s32 	%r69, %r66, 192;
	mad.lo.s32 	%r120, %r60, %r69, %r2;
	add.s32 	%r70, %r66, 256;
	mad.lo.s32 	%r119, %r60, %r70, %r2;
	add.s32 	%r71, %r66, 320;
	mad.lo.s32 	%r118, %r60, %r71, %r2;
	add.s32 	%r72, %r66, 384;
	mad.lo.s32 	%r117, %r60, %r72, %r2;
	add.s32 	%r73, %r66, 448;
	mad.lo.s32 	%r116, %r60, %r73, %r2;
	mov.b32 	%r128, 256;
	mov.u32 	%r124, %r1;
$L__BB3_3:
	.pragma "nounroll";
	ld.param.u64 	%rd88, [_Z14add_padding_v2PKfPfii_param_0];
	mul.wide.s32 	%rd17, %r123, 4;
	cvta.to.global.u64 	%rd18, %rd88;
	add.s64 	%rd19, %rd18, %rd17;
	add.s64 	%rd4, %rd19, 1024;
	max.s32 	%r74, %r2, %r124;
	setp.ge.s32 	%p3, %r74, %r59;
	mov.f32 	%f46, 0f7F800000;
	@%p3 bra 	$L__BB3_5;
	ld.global.f32 	%f46, [%rd4+-1024];
$L__BB3_5:
	mul.wide.u32 	%rd20, %r125, 4;
	add.s64 	%rd21, %rd1, %rd20;
	st.global.f32 	[%rd21], %f46;
	mul.wide.u32 	%rd22, %r126, 4;
	add.s64 	%rd23, %rd1, %rd22;
	st.global.f32 	[%rd23], %f46;
	add.s32 	%r75, %r124, 64;
	max.s32 	%r76, %r2, %r75;
	setp.ge.s32 	%p4, %r76, %r59;
	mov.f32 	%f47, 0f7F800000;
	@%p4 bra 	$L__BB3_7;
	ld.global.f32 	%f47, [%rd4+-768];
$L__BB3_7:
	st.global.f32 	[%rd90+-768], %f47;
	mul.wide.u32 	%rd24, %r122, 4;
	add.s64 	%rd25, %rd1, %rd24;
	st.global.f32 	[%rd25], %f47;
	add.s32 	%r77, %r124, 128;
	max.s32 	%r78, %r2, %r77;
	setp.ge.s32 	%p5, %r78, %r59;
	mov.f32 	%f48, 0f7F800000;
	@%p5 bra 	$L__BB3_9;
	ld.global.f32 	%f48, [%rd4+-512];
$L__BB3_9:
	st.global.f32 	[%rd90+-512], %f48;
	mul.wide.u32 	%rd26, %r121, 4;
	add.s64 	%rd27, %rd1, %rd26;
	st.global.f32 	[%rd27], %f48;
	add.s32 	%r79, %r124, 192;
	max.s32 	%r80, %r2, %r79;
	setp.ge.s32 	%p6, %r80, %r59;
	mov.f32 	%f49, 0f7F800000;
	@%p6 bra 	$L__BB3_11;
	ld.global.f32 	%f49, [%rd4+-256];
$L__BB3_11:
	st.global.f32 	[%rd90+-256], %f49;
	mul.wide.u32 	%rd28, %r120, 4;
	add.s64 	%rd29, %rd1, %rd28;
	st.global.f32 	[%rd29], %f49;
	add.s32 	%r81, %r124, 256;
	max.s32 	%r82, %r2, %r81;
	setp.ge.s32 	%p7, %r82, %r59;
	mov.f32 	%f50, 0f7F800000;
	@%p7 bra 	$L__BB3_13;
	ld.global.f32 	%f50, [%rd4];
$L__BB3_13:
	st.global.f32 	[%rd90], %f50;
	mul.wide.u32 	%rd30, %r119, 4;
	add.s64 	%rd31, %rd1, %rd30;
	st.global.f32 	[%rd31], %f50;
	add.s32 	%r83, %r124, 320;
	max.s32 	%r84, %r2, %r83;
	setp.ge.s32 	%p8, %r84, %r59;
	mov.f32 	%f51, 0f7F800000;
	@%p8 bra 	$L__BB3_15;
	ld.global.f32 	%f51, [%rd4+256];
$L__BB3_15:
	st.global.f32 	[%rd90+256], %f51;
	mul.wide.u32 	%rd32, %r118, 4;
	add.s64 	%rd33, %rd1, %rd32;
	st.global.f32 	[%rd33], %f51;
	add.s32 	%r85, %r124, 384;
	max.s32 	%r86, %r2, %r85;
	setp.ge.s32 	%p9, %r86, %r59;
	mov.f32 	%f52, 0f7F800000;
	@%p9 bra 	$L__BB3_17;
	ld.global.f32 	%f52, [%rd4+512];
$L__BB3_17:
	st.global.f32 	[%rd90+512], %f52;
	mul.wide.u32 	%rd34, %r117, 4;
	add.s64 	%rd35, %rd1, %rd34;
	st.global.f32 	[%rd35], %f52;
	add.s32 	%r87, %r124, 448;
	max.s32 	%r88, %r2, %r87;
	setp.ge.s32 	%p10, %r88, %r59;
	mov.f32 	%f53, 0f7F800000;
	@%p10 bra 	$L__BB3_19;
	ld.global.f32 	%f53, [%rd4+768];
$L__BB3_19:
	st.global.f32 	[%rd90+768], %f53;
	mul.wide.u32 	%rd36, %r116, 4;
	add.s64 	%rd37, %rd1, %rd36;
	st.global.f32 	[%rd37], %f53;
	add.s32 	%r128, %r128, 512;
	add.s32 	%r127, %r127, 8;
	shl.b32 	%r89, %r60, 9;
	add.s32 	%r126, %r126, %r89;
	add.s32 	%r125, %r125, 512;
	add.s32 	%r124, %r124, 512;
	add.s32 	%r123, %r123, 512;
	add.s64 	%rd90, %rd90, 2048;
	add.s32 	%r122, %r122, %r89;
	add.s32 	%r121, %r121, %r89;
	add.s32 	%r120, %r120, %r89;
	add.s32 	%r119, %r119, %r89;
	add.s32 	%r118, %r118, %r89;
	add.s32 	%r117, %r117, %r89;
	add.s32 	%r116, %r116, %r89;
	setp.ne.s32 	%p11, %r127, 0;
	@%p11 bra 	$L__BB3_3;
	add.s32 	%r130, %r128, -256;
$L__BB3_21:
	shr.u32 	%r90, %r6, 6;
	add.s32 	%r46, %r90, 1;
	and.b32  	%r47, %r46, 7;
	setp.eq.s32 	%p12, %r47, 0;
	@%p12 bra 	$L__BB3_43;
	ld.param.u64 	%rd89, [_Z14add_padding_v2PKfPfii_param_0];
	cvta.to.global.u64 	%rd6, %rd89;
	setp.lt.u32 	%p13, %r47, 4;
	@%p13 bra 	$L__BB3_32;
	add.s32 	%r48, %r130, %r1;
	max.s32 	%r92, %r2, %r48;
	setp.ge.s32 	%p14, %r92, %r59;
	mov.f32 	%f54, 0f7F800000;
	@%p14 bra 	$L__BB3_25;
	add.s32 	%r93, %r48, %r3;
	mul.wide.s32 	%rd38, %r93, 4;
	add.s64 	%rd39, %rd6, %rd38;
	ld.global.f32 	%f54, [%rd39];
$L__BB3_25:
	add.s32 	%r94, %r48, %r4;
	mul.wide.u32 	%rd40, %r94, 4;
	add.s64 	%rd41, %rd1, %rd40;
	st.global.f32 	[%rd41], %f54;
	mad.lo.s32 	%r95, %r48, %r60, %r5;
	mul.wide.u32 	%rd42, %r95, 4;
	add.s64 	%rd43, %rd1, %rd42;
	st.global.f32 	[%rd43], %f54;
	add.s32 	%r49, %r48, 64;
	max.s32 	%r96, %r2, %r49;
	setp.ge.s32 	%p15, %r96, %r59;
	cvt.u64.u32 	%rd7, %r1;
	cvt.s64.s32 	%rd44, %r130;
	cvt.s64.s32 	%rd45, %r3;
	add.s64 	%rd46, %rd44, %rd7;
	add.s64 	%rd47, %rd46, %rd45;
	shl.b64 	%rd48, %rd47, 2;
	add.s64 	%rd8, %rd6, %rd48;
	mov.f32 	%f55, 0f7F800000;
	@%p15 bra 	$L__BB3_27;
	ld.global.f32 	%f55, [%rd8+256];
$L__BB3_27:
	cvt.u64.u32 	%rd49, %r4;
	cvt.u64.u32 	%rd50, %r130;
	add.s64 	%rd51, %rd50, %rd7;
	add.s64 	%rd52, %rd51, %rd49;
	shl.b64 	%rd53, %rd52, 2;
	add.s64 	%rd9, %rd1, %rd53;
	st.global.f32 	[%rd9+256], %f55;
	mad.lo.s32 	%r97, %r49, %r60, %r5;
	mul.wide.u32 	%rd54, %r97, 4;
	add.s64 	%rd55, %rd1, %rd54;
	st.global.f32 	[%rd55], %f55;
	add.s32 	%r50, %r48, 128;
	max.s32 	%r98, %r2, %r50;
	setp.ge.s32 	%p16, %r98, %r59;
	mov.f32 	%f56, 0f7F800000;
	@%p16 bra 	$L__BB3_29;
	ld.global.f32 	%f56, [%rd8+512];
$L__BB3_29:
	st.global.f32 	[%rd9+512], %f56;
	mad.lo.s32 	%r99, %r50, %r60, %r5;
	mul.wide.u32 	%rd56, %r99, 4;
	add.s64 	%rd57, %rd1, %rd56;
	st.global.f32 	[%rd57], %f56;
	add.s32 	%r51, %r48, 192;
	max.s32 	%r100, %r2, %r51;
	setp.ge.s32 	%p17, %r100, %r59;
	mov.f32 	%f57, 0f7F800000;
	@%p17 bra 	$L__BB3_31;
	ld.global.f32 	%f57, [%rd8+768];
$L__BB3_31:
	st.global.f32 	[%rd9+768], %f57;
	mad.lo.s32 	%r101, %r51, %r60, %r5;
	mul.wide.u32 	%rd58, %r101, 4;
	add.s64 	%rd59, %rd1, %rd58;
	st.global.f32 	[%rd59], %f57;
	add.s32 	%r130, %r130, 256;
$L__BB3_32:
	and.b32  	%r102, %r46, 3;
	setp.eq.s32 	%p18, %r102, 0;
	@%p18 bra 	$L__BB3_43;
	setp.eq.s32 	%p19, %r102, 1;
	@%p19 bra 	$L__BB3_39;
	add.s32 	%r54, %r130, %r1;
	max.s32 	%r104, %r2, %r54;
	setp.ge.s32 	%p20, %r104, %r59;
	mov.f32 	%f58, 0f7F800000;
	@%p20 bra 	$L__BB3_36;
	add.s32 	%r105, %r54, %r3;
	mul.wide.s32 	%rd60, %r105, 4;
	add.s64 	%rd61, %rd6, %rd60;
	ld.global.f32 	%f58, [%rd61];
$L__BB3_36:
	add.s32 	%r106, %r54, %r4;
	mul.wide.u32 	%rd62, %r106, 4;
	add.s64 	%rd63, %rd1, %rd62;
	st.global.f32 	[%rd63], %f58;
	mad.lo.s32 	%r107, %r54, %r60, %r5;
	mul.wide.u32 	%rd64, %r107, 4;
	add.s64 	%rd65, %rd1, %rd64;
	st.global.f32 	[%rd65], %f58;
	add.s32 	%r55, %r54, 64;
	max.s32 	%r108, %r2, %r55;
	setp.ge.s32 	%p21, %r108, %r59;
	mov.f32 	%f59, 0f7F800000;
	@%p21 bra 	$L__BB3_38;
	cvt.s64.s32 	%rd66, %r3;
	cvt.u64.u32 	%rd67, %r1;
	cvt.s64.s32 	%rd68, %r130;
	add.s64 	%rd69, %rd68, %rd67;
	add.s64 	%rd70, %rd69, %rd66;
	shl.b64 	%rd71, %rd70, 2;
	add.s64 	%rd72, %rd6, %rd71;
	ld.global.f32 	%f59, [%rd72+256];
$L__BB3_38:
	cvt.u64.u32 	%rd73, %r4;
	cvt.u64.u32 	%rd74, %r1;
	cvt.u64.u32 	%rd75, %r130;
	add.s64 	%rd76, %rd75, %rd74;
	add.s64 	%rd77, %rd76, %rd73;
	shl.b64 	%rd78, %rd77, 2;
	add.s64 	%rd79, %rd1, %rd78;
	st.global.f32 	[%rd79+256], %f59;
	mad.lo.s32 	%r109, %r55, %r60, %r5;
	mul.wide.u32 	%rd80, %r109, 4;
	add.s64 	%rd81, %rd1, %rd80;
	st.global.f32 	[%rd81], %f59;
	add.s32 	%r130, %r130, 128;
$L__BB3_39:
	and.b32  	%r110, %r6, 64;
	setp.ne.s32 	%p22, %r110, 0;
	@%p22 bra 	$L__BB3_43;
	add.s32 	%r58, %r130, %r1;
	max.s32 	%r112, %r2, %r58;
	setp.ge.s32 	%p23, %r112, %r59;
	mov.f32 	%f60, 0f7F800000;
	@%p23 bra 	$L__BB3_42;
	add.s32 	%r113, %r58, %r3;
	mul.wide.s32 	%rd82, %r113, 4;
	add.s64 	%rd83, %rd6, %rd82;
	ld.global.f32 	%f60, [%rd83];
$L__BB3_42:
	add.s32 	%r114, %r58, %r4;
	mul.wide.u32 	%rd84, %r114, 4;
	add.s64 	%rd85, %rd1, %rd84;
	st.global.f32 	[%rd85], %f60;
	mad.lo.s32 	%r115, %r58, %r60, %r5;
	mul.wide.u32 	%rd86, %r115, 4;
	add.s64 	%rd87, %rd1, %rd86;
	st.global.f32 	[%rd87], %f60;
$L__BB3_43:
	ret;

}


// ===== COMPILED SASS (sm_100) =====

	.target	sm_100

	.elftype	@"ET_EXEC"


//--------------------- .note.nv.tkinfo           --------------------------
	.section	.note.nv.tkinfo,"",@"SHT_NOTE"
	.sectionflags	@"SHF_NOTE_NV_TKINFO"
	.tkinfo
        /*0018*/ 	.word	0x00000002
        /*0030*/ 	.string	""
        /*0030*/ 	.string	"ptxas"
        /*0030*/ 	.string	"Cuda compilation tools, release 13.0, V13.0.88"
        /*0030*/ 	.string	"Build cuda_13.0.r13.0/compiler.36424714_0"
        /*0030*/ 	.string	"-arch sm_100 -m 64 "



//--------------------- .note.nv.cuinfo           --------------------------
	.section	.note.nv.cuinfo,"",@"SHT_NOTE"
	.sectionflags	@"SHF_NOTE_NV_CUINFO"
        /*0018*/ 	.short	0x0002
        /*001a*/ 	.short	0x0064
        /*001c*/ 	.short	0x0082
	.zero		2


//--------------------- .nv.info                  --------------------------
	.section	.nv.info,"",@"SHT_CUDA_INFO"
	.align	4


	//----- nvinfo : EIATTR_REGCOUNT
	.align		4
        /*0000*/ 	.byte	0x04, 0x2f
        /*0002*/ 	.short	(.L_1 - .L_0)
	.align		4
.L_0:
        /*0004*/ 	.word	index@(_Z9kernel_v0PKfPfi)
        /*0008*/ 	.word	0x00000020


	//----- nvinfo : EIATTR_FRAME_SIZE
	.align		4
.L_1:
        /*000c*/ 	.byte	0x04, 0x11
        /*000e*/ 	.short	(.L_3 - .L_2)
	.align		4
.L_2:
        /*0010*/ 	.word	index@(_Z9kernel_v0PKfPfi)
        /*0014*/ 	.word	0x00000000


	//----- nvinfo : EIATTR_REGCOUNT
	.align		4
.L_3:
        /*0018*/ 	.byte	0x04, 0x2f
        /*001a*/ 	.short	(.L_5 - .L_4)
	.align		4
.L_4:
        /*001c*/ 	.word	index@(_Z9kernel_v1PKfPfi)
        /*0020*/ 	.word	0x0000001e


	//----- nvinfo : EIATTR_FRAME_SIZE
	.align		4
.L_5:
        /*0024*/ 	.byte	0x04, 0x11
        /*0026*/ 	.short	(.L_7 - .L_6)
	.align		4
.L_6:
        /*0028*/ 	.word	index@(_Z9kernel_v1PKfPfi)
        /*002c*/ 	.word	0x00000000


	//----- nvinfo : EIATTR_REGCOUNT
	.align		4
.L_7:
        /*0030*/ 	.byte	0x04, 0x2f
        /*0032*/ 	.short	(.L_9 - .L_8)
	.align		4
.L_8:
        /*0034*/ 	.word	index@(_Z9kernel_v2PfPKfii)
        /*0038*/ 	.word	0x00000060


	//----- nvinfo : EIATTR_FRAME_SIZE
	.align		4
.L_9:
        /*003c*/ 	.byte	0x04, 0x11
        /*003e*/ 	.short	(.L_11 - .L_10)
	.align		4
.L_10:
        /*0040*/ 	.word	index@(_Z9kernel_v2PfPKfii)
        /*0044*/ 	.word	0x00000000


	//----- nvinfo : EIATTR_REGCOUNT
	.align		4
.L_11:
        /*0048*/ 	.byte	0x04, 0x2f
        /*004a*/ 	.short	(.L_13 - .L_12)
	.align		4
.L_12:
        /*004c*/ 	.word	index@(_Z14add_padding_v2PKfPfii)
        /*0050*/ 	.word	0x00000028


	//----- nvinfo : EIATTR_FRAME_SIZE
	.align		4
.L_13:
        /*0054*/ 	.byte	0x04, 0x11
        /*0056*/ 	.short	(.L_15 - .L_14)
	.align		4
.L_14:
        /*0058*/ 	.word	index@(_Z14add_padding_v2PKfPfii)
        /*005c*/ 	.word	0x00000000


	//----- nvinfo : EIATTR_MIN_STACK_SIZE
	.align		4
.L_15:
        /*0060*/ 	.byte	0x04, 0x12
        /*0062*/ 	.short	(.L_17 - .L_16)
	.align		4
.L_16:
        /*0064*/ 	.word	index@(_Z14add_padding_v2PKfPfii)
        /*0068*/ 	.word	0x00000000


	//----- nvinfo : EIATTR_MIN_STACK_SIZE
	.align		4
.L_17:
        /*006c*/ 	.byte	0x04, 0x12
        /*006e*/ 	.short	(.L_19 - .L_18)
	.align		4
.L_18:
        /*0070*/ 	.word	index@(_Z9kernel_v2PfPKfii)
        /*0074*/ 	.word	0x00000000


	//----- nvinfo : EIATTR_MIN_STACK_SIZE
	.align		4
.L_19:
        /*0078*/ 	.byte	0x04, 0x12
        /*007a*/ 	.short	(.L_21 - .L_20)
	.align		4
.L_20:
        /*007c*/ 	.word	index@(_Z9kernel_v1PKfPfi)
        /*0080*/ 	.word	0x00000000


	//----- nvinfo : EIATTR_MIN_STACK_SIZE
	.align		4
.L_21:
        /*0084*/ 	.byte	0x04, 0x12
        /*0086*/ 	.short	(.L_23 - .L_22)
	.align		4
.L_22:
        /*0088*/ 	.word	index@(_Z9kernel_v0PKfPfi)
        /*008c*/ 	.word	0x00000000
.L_23:


//--------------------- .nv.compat                --------------------------
	.section	.nv.compat,"",@"SHT_CUDA_COMPAT_INFO"
	.align	4
        /*0000*/ 	.byte	0x02, 0x09, 0x00, 0x00, 0x02, 0x02, 0x01, 0x00, 0x02, 0x05, 0x05, 0x00, 0x03, 0x07, 0x01, 0x01
        /*0010*/ 	.byte	0x02, 0x03, 0x00, 0x00, 0x02, 0x06, 0x01, 0x00, 0x04, 0x0b, 0x08, 0x00, 0x09, 0x00, 0x00, 0x00
        /*0020*/ 	.byte	0x00, 0x00, 0x00, 0x00


//--------------------- .nv.info._Z14add_padding_v2PKfPfii --------------------------
	.section	.nv.info._Z14add_padding_v2PKfPfii,"",@"SHT_CUDA_INFO"
	.sectionflags	@""
	.align	4


	//----- nvinfo : EIATTR_CUDA_API_VERSION
	.align		4
        /*0000*/ 	.byte	0x04, 0x37
        /*0002*/ 	.short	(.L_25 - .L_24)
.L_24:
        /*0004*/ 	.word	0x00000082


	//----- nvinfo : EIATTR_KPARAM_INFO
	.align		4
.L_25:
        /*0008*/ 	.byte	0x04, 0x17
        /*000a*/ 	.short	(.L_27 - .L_26)
.L_26:
        /*000c*/ 	.word	0x00000000
        /*0010*/ 	.short	0x0003
        /*0012*/ 	.short	0x0014
        /*0014*/ 	.byte	0x00, 0xf0, 0x11, 0x00


	//----- nvinfo : EIATTR_KPARAM_INFO
	.align		4
.L_27:
        /*0018*/ 	.byte	0x04, 0x17
        /*001a*/ 	.short	(.L_29 - .L_28)
.L_28:
        /*001c*/ 	.word	0x00000000
        /*0020*/ 	.short	0x0002
        /*0022*/ 	.short	0x0010
        /*0024*/ 	.byte	0x00, 0xf0, 0x11, 0x00


	//----- nvinfo : EIATTR_KPARAM_INFO
	.align		4
.L_29:
        /*0028*/ 	.byte	0x04, 0x17
        /*002a*/ 	.short	(.L_31 - .L_30)
.L_30:
        /*002c*/ 	.word	0x00000000
        /*0030*/ 	.short	0x0001
        /*0032*/ 	.short	0x0008
        /*0034*/ 	.byte	0x00, 0xf5, 0x21, 0x00


	//----- nvinfo : EIATTR_KPARAM_INFO
	.align		4
.L_31:
        /*0038*/ 	.byte	0x04, 0x17
        /*003a*/ 	.short	(.L_33 - .L_32)
.L_32:
        /*003c*/ 	.word	0x00000000
        /*0040*/ 	.short	0x0000
        /*0042*/ 	.short	0x0000
        /*0044*/ 	.byte	0x00, 0xf5, 0x21, 0x00


	//----- nvinfo : EIATTR_SPARSE_MMA_MASK
	.align		4
.L_33:
        /*0048*/ 	.byte	0x03, 0x50
        /*004a*/ 	.short	0x0000


	//----- nvinfo : EIATTR_MAXREG_COUNT
	.align		4
        /*004c*/ 	.byte	0x03, 0x1b
        /*004e*/ 	.short	0x00ff


	//----- nvinfo : EIATTR_MERCURY_ISA_VERSION
	.align		4
        /*0050*/ 	.byte	0x03, 0x5f
        /*0052*/ 	.short	0x0101


	//----- nvinfo : EIATTR_VRC_CTA_INIT_COUNT
	.align		4
        /*0054*/ 	.byte	0x02, 0x4a
	.zero		1
	.zero		1


	//----- nvinfo : EIATTR_EXIT_INSTR_OFFSETS
	.align		4
        /*0058*/ 	.byte	0x04, 0x1c
        /*005a*/ 	.short	(.L_35 - .L_34)


	//   ....[0]....
.L_34:
        /*005c*/ 	.word	0x00000040


	//   ....[1]....
        /*0060*/ 	.word	0x00000820


	//   ....[2]....
        /*0064*/ 	.word	0x00000c00


	//   ....[3]....
        /*0068*/ 	.word	0x00000e90


	//   ....[4]....
        /*006c*/ 	.word	0x00000f90


	//----- nvinfo : EIATTR_CRS_STACK_SIZE
	.align		4
.L_35:
        /*0070*/ 	.byte	0x04, 0x1e
        /*0072*/ 	.short	(.L_37 - .L_36)
.L_36:
        /*0074*/ 	.word	0x00000000


	//----- nvinfo : EIATTR_CBANK_PARAM_SIZE
	.align		4
.L_37:
        /*0078*/ 	.byte	0x03, 0x19
        /*007a*/ 	.short	0x0018


	//----- nvinfo : EIATTR_PARAM_CBANK
	.align		4
        /*007c*/ 	.byte	0x04, 0x0a
        /*007e*/ 	.short	(.L_39 - .L_38)
	.align		4
.L_38:
        /*0080*/ 	.word	index@(.nv.constant0._Z14add_padding_v2PKfPfii)
        /*0084*/ 	.short	0x0380
        /*0086*/ 	.short	0x0018


	//----- nvinfo : EIATTR_SW_WAR
	.align		4
.L_39:
        /*0088*/ 	.byte	0x04, 0x36
        /*008a*/ 	.short	(.L_41 - .L_40)
.L_40:
        /*008c*/ 	.word	0x00000008
.L_41:


//--------------------- .nv.info._Z9kernel_v2PfPKfii --------------------------
	.section	.nv.info._Z9kernel_v2PfPKfii,"",@"SHT_CUDA_INFO"
	.sectionflags	@""
	.align	4


	//----- nvinfo : EIATTR_CUDA_API_VERSION
	.align		4
        /*0000*/ 	.byte	0x04, 0x37
        /*0002*/ 	.short	(.L_43 - .L_42)
.L_42:
        /*0004*/ 	.word	0x00000082


	//----- nvinfo : EIATTR_KPARAM_INFO
	.align		4
.L_43:
        /*0008*/ 	.byte	0x04, 0x17
        /*000a*/ 	.short	(.L_45 - .L_44)
.L_44:
        /*000c*/ 	.word	0x00000000
        /*0010*/ 	.short	0x0003
        /*0012*/ 	.short	0x0014
        /*0014*/ 	.byte	0x00, 0xf0, 0x11, 0x00


	//----- nvinfo : EIATTR_KPARAM_INFO
	.align		4
.L_45:
        /*0018*/ 	.byte	0x04, 0x17
        /*001a*/ 	.short	(.L_47 - .L_46)
.L_46:
        /*001c*/ 	.word	0x00000000
        /*0020*/ 	.short	0x0002
        /*0022*/ 	.short	0x0010
        /*0024*/ 	.byte	0x00, 0xf0, 0x11, 0x00


	//----- nvinfo : EIATTR_KPARAM_INFO
	.align		4
.L_47:
        /*0028*/ 	.byte	0x04, 0x17
        /*002a*/ 	.short	(.L_49 - .L_48)
.L_48:
        /*002c*/ 	.word	0x00000000
        /*0030*/ 	.short	0x0001
        /*0032*/ 	.short	0x0008
        /*0034*/ 	.byte	0x00, 0xf5, 0x21, 0x00


	//----- nvinfo : EIATTR_KPARAM_INFO
	.align		4
.L_49:
        /*0038*/ 	.byte	0x04, 0x17
        /*003a*/ 	.short	(.L_51 - .L_50)
.L_50:
        /*003c*/ 	.word	0x00000000
        /*0040*/ 	.short	0x0000
        /*0042*/ 	.short	0x0000
        /*0044*/ 	.byte	0x00, 0xf5, 0x21, 0x00


	//----- nvinfo : EIATTR_SPARSE_MMA_MASK
	.align		4
.L_51:
        /*0048*/ 	.byte	0x03, 0x50
        /*004a*/ 	.short	0x0000


	//----- nvinfo : EIATTR_MAXREG_COUNT
	.align		4
        /*004c*/ 	.byte	0x03, 0x1b
        /*004e*/ 	.short	0x00ff


	//----- nvinfo : EIATTR_MERCURY_ISA_VERSION
	.align		4
        /*0050*/ 	.byte	0x03, 0x5f
        /*0052*/ 	.short	0x0101


	//----- nvinfo : EIATTR_VRC_CTA_INIT_COUNT
	.align		4
        /*0054*/ 	.byte	0x02, 0x4a
	.zero		1
	.zero		1


	//----- nvinfo : EIATTR_EXIT_INSTR_OFFSETS
	.align		4
        /*0058*/ 	.byte	0x04, 0x1c
        /*005a*/ 	.short	(.L_53 - .L_52)


	//   ....[0]....
.L_52:
        /*005c*/ 	.word	0x00002210


	//   ....[1]....
        /*0060*/ 	.word	0x00002230


	//----- nvinfo : EIATTR_CBANK_PARAM_SIZE
	.align		4
.L_53:
        /*0064*/ 	.byte	0x03, 0x19
        /*0066*/ 	.short	0x0018


	//----- nvinfo : EIATTR_PARAM_CBANK
	.align		4
        /*0068*/ 	.byte	0x04, 0x0a
        /*006a*/ 	.short	(.L_55 - .L_54)
	.align		4
.L_54:
        /*006c*/ 	.word	index@(.nv.constant0._Z9kernel_v2PfPKfii)
        /*0070*/ 	.short	0x0380
        /*0072*/ 	.short	0x0018


	//----- nvinfo : EIATTR_SW_WAR
	.align		4
.L_55:
        /*0074*/ 	.byte	0x04, 0x36
        /*0076*/ 	.short	(.L_57 - .L_56)
.L_56:
        /*0078*/ 	.word	0x00000008
.L_57:


//--------------------- .nv.info._Z9kernel_v1PKfPfi --------------------------
	.section	.nv.info._Z9kernel_v1PKfPfi,"",@"SHT_CUDA_INFO"
	.sectionflags	@""
	.align	4


	//----- nvinfo : EIATTR_CUDA_API_VERSION
	.align		4
        /*0000*/ 	.byte	0x04, 0x37
        /*0002*/ 	.short	(.L_59 - .L_58)
.L_58:
        /*0004*/ 	.word	0x00000082


	//----- nvinfo : EIATTR_KPARAM_INFO
	.align		4
.L_59:
        /*0008*/ 	.byte	0x04, 0x17
        /*000a*/ 	.short	(.L_61 - .L_60)
.L_60:
        /*000c*/ 	.word	0x00000000
        /*0010*/ 	.short	0x0002
        /*0012*/ 	.short	0x0010
        /*0014*/ 	.byte	0x00, 0xf0, 0x11, 0x00


	//----- nvinfo : EIATTR_KPARAM_INFO
	.align		4
.L_61:
        /*0018*/ 	.byte	0x04, 0x17
        /*001a*/ 	.short	(.L_63 - .L_62)
.L_62:
        /*001c*/ 	.word	0x00000000
        /*0020*/ 	.short	0x0001
        /*0022*/ 	.short	0x0008
        /*0024*/ 	.byte	0x00, 0xf5, 0x21, 0x00


	//----- nvinfo : EIATTR_KPARAM_INFO
	.align		4
.L_63:
        /*0028*/ 	.byte	0x04, 0x17
        /*002a*/ 	.short	(.L_65 - .L_64)
.L_64:
        /*002c*/ 	.word	0x00000000
        /*0030*/ 	.short	0x0000
        /*0032*/ 	.short	0x0000
        /*0034*/ 	.byte	0x00, 0xf5, 0x21, 0x00


	//----- nvinfo : EIATTR_SPARSE_MMA_MASK
	.align		4
.L_65:
        /*0038*/ 	.byte	0x03, 0x50
        /*003a*/ 	.short	0x0000


	//----- nvinfo : EIATTR_MAXREG_COUNT
	.align		4
        /*003c*/ 	.byte	0x03, 0x1b
        /*003e*/ 	.short	0x00ff


	//----- nvinfo : EIATTR_MERCURY_ISA_VERSION
	.align		4
        /*0040*/ 	.byte	0x03, 0x5f
        /*0042*/ 	.short	0x0101


	//----- nvinfo : EIATTR_VRC_CTA_INIT_COUNT
	.align		4
        /*0044*/ 	.byte	0x02, 0x4a
	.zero		1
	.zero		1


	//----- nvinfo : EIATTR_EXIT_INSTR_OFFSETS
	.align		4
        /*0048*/ 	.byte	0x04, 0x1c
        /*004a*/ 	.short	(.L_67 - .L_66)


	//   ....[0]....
.L_66:
        /*004c*/ 	.word	0x00000b00


	//----- nvinfo : EIATTR_CBANK_PARAM_SIZE
	.align		4
.L_67:
        /*0050*/ 	.byte	0x03, 0x19
        /*0052*/ 	.short	0x0014


	//----- nvinfo : EIATTR_PARAM_CBANK
	.align		4
        /*0054*/ 	.byte	0x04, 0x0a
        /*0056*/ 	.short	(.L_69 - .L_68)
	.align		4
.L_68:
        /*0058*/ 	.word	index@(.nv.constant0._Z9kernel_v1PKfPfi)
        /*005c*/ 	.short	0x0380
        /*005e*/ 	.short	0x0014


	//----- nvinfo : EIATTR_SW_WAR
	.align		4
.L_69:
        /*0060*/ 	.byte	0x04, 0x36
        /*0062*/ 	.short	(.L_71 - .L_70)
.L_70:
        /*0064*/ 	.word	0x00000008
.L_71:


//--------------------- .nv.info._Z9kernel_v0PKfPfi --------------------------
	.section	.nv.info._Z9kernel_v0PKfPfi,"",@"SHT_CUDA_INFO"
	.sectionflags	@""
	.align	4


	//----- nvinfo : EIATTR_CUDA_API_VERSION
	.align		4
        /*0000*/ 	.byte	0x04, 0x37
        /*0002*/ 	.short	(.L_73 - .L_72)
.L_72:
        /*0004*/ 	.word	0x00000082


	//----- nvinfo : EIATTR_KPARAM_INFO
	.align		4
.L_73:
        /*0008*/ 	.byte	0x04, 0x17
        /*000a*/ 	.short	(.L_75 - .L_74)
.L_74:
        /*000c*/ 	.word	0x00000000
        /*0010*/ 	.short	0x0002
        /*0012*/ 	.short	0x0010
        /*0014*/ 	.byte	0x00, 0xf0, 0x11, 0x00


	//----- nvinfo : EIATTR_KPARAM_INFO
	.align		4
.L_75:
        /*0018*/ 	.byte	0x04, 0x17
        /*001a*/ 	.short	(.L_77 - .L_76)
.L_76:
        /*001c*/ 	.word	0x00000000
        /*0020*/ 	.short	0x0001
        /*0022*/ 	.short	0x0008
        /*0024*/ 	.byte	0x00, 0xf5, 0x21, 0x00


	//----- nvinfo : EIATTR_KPARAM_INFO
	.align		4
.L_77:
        /*0028*/ 	.byte	0x04, 0x17
        /*002a*/ 	.short	(.L_79 - .L_78)
.L_78:
        /*002c*/ 	.word	0x00000000
        /*0030*/ 	.short	0x0000
        /*0032*/ 	.short	0x0000
        /*0034*/ 	.byte	0x00, 0xf5, 0x21, 0x00


	//----- nvinfo : EIATTR_SPARSE_MMA_MASK
	.align		4
.L_79:
        /*0038*/ 	.byte	0x03, 0x50
        /*003a*/ 	.short	0x0000


	//----- nvinfo : EIATTR_MAXREG_COUNT
	.align		4
        /*003c*/ 	.byte	0x03, 0x1b
        /*003e*/ 	.short	0x00ff


	//----- nvinfo : EIATTR_MERCURY_ISA_VERSION
	.align		4
        /*0040*/ 	.byte	0x03, 0x5f
        /*0042*/ 	.short	0x0101


	//----- nvinfo : EIATTR_VRC_CTA_INIT_COUNT
	.align		4
        /*0044*/ 	.byte	0x02, 0x4a
	.zero		1
	.zero		1


	//----- nvinfo : EIATTR_EXIT_INSTR_OFFSETS
	.align		4
        /*0048*/ 	.byte	0x04, 0x1c
        /*004a*/ 	.short	(.L_81 - .L_80)


	//   ....[0]....
.L_80:
        /*004c*/ 	.word	0x00000980


	//----- nvinfo : EIATTR_CBANK_PARAM_SIZE
	.align		4
.L_81:
        /*0050*/ 	.byte	0x03, 0x19
        /*0052*/ 	.short	0x0014


	//----- nvinfo : EIATTR_PARAM_CBANK
	.align		4
        /*0054*/ 	.byte	0x04, 0x0a
        /*0056*/ 	.short	(.L_83 - .L_82)
	.align		4
.L_82:
        /*0058*/ 	.word	index@(.nv.constant0._Z9kernel_v0PKfPfi)
        /*005c*/ 	.short	0x0380
        /*005e*/ 	.short	0x0014


	//----- nvinfo : EIATTR_SW_WAR
	.align		4
.L_83:
        /*0060*/ 	.byte	0x04, 0x36
        /*0062*/ 	.short	(.L_85 - .L_84)
.L_84:
        /*0064*/ 	.word	0x00000008
.L_85:


//--------------------- .nv.callgraph             --------------------------
	.section	.nv.callgraph,"",@"SHT_CUDA_CALLGRAPH"
	.align	4
	.sectionentsize	8
	.align		4
        /*0000*/ 	.word	0x00000000
	.align		4
        /*0004*/ 	.word	0xffffffff
	.align		4
        /*0008*/ 	.word	0x00000000
	.align		4
        /*000c*/ 	.word	0xfffffffe
	.align		4
        /*0010*/ 	.word	0x00000000
	.align		4
        /*0014*/ 	.word	0xfffffffd
	.align		4
        /*0018*/ 	.word	0x00000000
	.align		4
        /*001c*/ 	.word	0xfffffffc


//--------------------- .text._Z14add_padding_v2PKfPfii --------------------------
	.section	.text._Z14add_padding_v2PKfPfii,"ax",@progbits
	.align	128
        .global         _Z14add_padding_v2PKfPfii
        .type           _Z14add_padding_v2PKfPfii,@function
        .size           _Z14add_padding_v2PKfPfii,(.L_x_20 - _Z14add_padding_v2PKfPfii)
        .other          _Z14add_padding_v2PKfPfii,@"STO_CUDA_ENTRY STV_DEFAULT"
_Z14add_padding_v2PKfPfii:
.text._Z14add_padding_v2PKfPfii:
[----:B------:R-:W-:Y:S01]  /*0000*/  LDC R1, c[0x0][0x37c] ;  /* 0x0000df00ff017b82 */ /* 0x000fe20000000800 */
[----:B------:R-:W0:Y:S02]  /*0010*/  LDCU UR4, c[0x0][0x394] ;  /* 0x00007280ff0477ac */ /* 0x000e240008000800 */
[----:B0-----:R-:W-:-:S05]  /*0020*/  IMAD.U32 R31, RZ, RZ, UR4 ;  /* 0x00000004ff1f7e24 */ /* 0x001fca000f8e00ff */
[----:B------:R-:W-:-:S13]  /*0030*/  ISETP.GE.AND P0, PT, R31, 0x1, PT ;  /* 0x000000011f00780c */ /* 0x000fda0003f06270 */
[----:B------:R-:W-:Y:S05]  /*0040*/  @!P0 EXIT ;  /* 0x000000000000894d */ /* 0x000fea0003800000 */
[----:B------:R-:W0:Y:S01]  /*0050*/  S2R R0, SR_CTAID.Y ;  /* 0x0000000000007919 */ /* 0x000e220000002600 */
[----:B------:R-:W0:Y:S01]  /*0060*/  LDCU UR4, c[0x0][0x390] ;  /* 0x00007200ff0477ac */ /* 0x000e220008000800 */
[C---:B------:R-:W-:Y:S01]  /*0070*/  ISETP.GE.U32.AND P0, PT, R31.reuse, 0x1c1, PT ;  /* 0x000001c11f00780c */ /* 0x040fe20003f06070 */
[----:B------:R-:W-:Y:S01]  /*0080*/  VIADD R3, R31, 0xffffffff ;  /* 0xffffffff1f037836 */ /* 0x000fe20000000000 */
[----:B------:R-:W1:Y:S01]  /*0090*/  S2R R2, SR_TID.X ;  /* 0x0000000000027919 */ /* 0x000e620000002100 */
[----:B------:R-:W2:Y:S01]  /*00a0*/  LDCU.64 UR6, c[0x0][0x358] ;  /* 0x00006b00ff0677ac */ /* 0x000ea20008000a00 */
[----:B------:R-:W-:Y:S02]  /*00b0*/  IMAD.MOV.U32 R9, RZ, RZ, RZ ;  /* 0x000000ffff097224 */ /* 0x000fe400078e00ff */
[C---:B0-----:R-:W-:Y:S02]  /*00c0*/  IMAD R5, R0.reuse, UR4, RZ ;  /* 0x0000000400057c24 */ /* 0x041fe4000f8e02ff */
[----:B------:R-:W-:-:S02]  /*00d0*/  IMAD R7, R0, R31, RZ ;  /* 0x0000001f00077224 */ /* 0x000fc400078e02ff */
[----:B------:R-:W-:-:S03]  /*00e0*/  IMAD R4, R31, R31, R0 ;  /* 0x0000001f1f047224 */ /* 0x000fc600078e0200 */
[----:B-12---:R-:W-:Y:S05]  /*00f0*/  @!P0 BRA `(.L_x_0) ;  /* 0x0000000400c08947 */ /* 0x006fea0003800000 */
[----:B------:R-:W0:Y:S01]  /*0100*/  LDCU.64 UR4, c[0x0][0x388] ;  /* 0x00007100ff0477ac */ /* 0x000e220008000a00 */
[-C--:B------:R-:W-:Y:S01]  /*0110*/  IADD3 R33, P0, PT, R7, R2.reuse, RZ ;  /* 0x0000000207217210 */ /* 0x080fe20007f1e0ff */
[----:B------:R-:W-:Y:S01]  /*0120*/  IMAD.IADD R6, R2, 0x1, R31 ;  /* 0x0000000102067824 */ /* 0x000fe200078e021f */
[----:B------:R-:W-:Y:S01]  /*0130*/  LEA.HI R14, R3, 0x1, RZ, 0x1a ;  /* 0x00000001030e7811 */ /* 0x000fe200078fd0ff */
[----:B------:R-:W-:Y:S01]  /*0140*/  IMAD.IADD R26, R5, 0x1, R2 ;  /* 0x00000001051a7824 */ /* 0x000fe200078e0202 */
[----:B------:R-:W-:Y:S01]  /*0150*/  IADD3.X R8, PT, PT, RZ, RZ, RZ, P0, !PT ;  /* 0x000000ffff087210 */ /* 0x000fe200007fe4ff */
[C---:B------:R-:W-:Y:S01]  /*0160*/  VIADD R10, R6.reuse, 0xc0 ;  /* 0x000000c0060a7836 */ /* 0x040fe20000000000 */
[C---:B------:R-:W-:Y:S01]  /*0170*/  IADD3 R9, PT, PT, R6.reuse, 0x80, RZ ;  /* 0x0000008006097810 */ /* 0x040fe20007ffe0ff */
[C---:B------:R-:W-:Y:S01]  /*0180*/  VIADD R11, R6.reuse, 0x100 ;  /* 0x00000100060b7836 */ /* 0x040fe20000000000 */
[C---:B------:R-:W-:Y:S01]  /*0190*/  IADD3 R12, PT, PT, R6.reuse, 0x140, RZ ;  /* 0x00000140060c7810 */ /* 0x040fe20007ffe0ff */
[----:B------:R-:W-:Y:S01]  /*01a0*/  VIADD R13, R6, 0x180 ;  /* 0x00000180060d7836 */ /* 0x000fe20000000000 */
[----:B------:R-:W-:Y:S01]  /*01b0*/  LOP3.LUT R28, R14, 0x7fffff8, RZ, 0xc0, !PT ;  /* 0x07fffff80e1c7812 */ /* 0x000fe200078ec0ff */
[C---:B------:R-:W-:Y:S01]  /*01c0*/  IMAD R15, R6.reuse, R31, R0 ;  /* 0x0000001f060f7224 */ /* 0x040fe200078e0200 */
[-C--:B------:R-:W-:Y:S01]  /*01d0*/  IADD3 R27, PT, PT, R7, R2.reuse, RZ ;  /* 0x00000002071b7210 */ /* 0x080fe20007ffe0ff */
[C---:B------:R-:W-:Y:S01]  /*01e0*/  VIADD R16, R6.reuse, 0x1c0 ;  /* 0x000001c006107836 */ /* 0x040fe20000000000 */
[----:B------:R-:W-:Y:S01]  /*01f0*/  MOV R29, R2 ;  /* 0x00000002001d7202 */ /* 0x000fe20000000f00 */
[----:B------:R-:W-:Y:S01]  /*0200*/  IMAD.MOV.U32 R14, RZ, RZ, 0x100 ;  /* 0x00000100ff0e7424 */ /* 0x000fe200078e00ff */
[C---:B0-----:R-:W-:Y:S01]  /*0210*/  LEA R30, P0, R33.reuse, UR4, 0x2 ;  /* 0x00000004211e7c11 */ /* 0x041fe2000f8010ff */
[----:B------:R-:W-:Y:S01]  /*0220*/  IMAD.MOV R28, RZ, RZ, -R28 ;  /* 0x000000ffff1c7224 */ /* 0x000fe200078e0a1c */
[----:B------:R-:W0:Y:S02]  /*0230*/  LDCU UR4, c[0x0][0x390] ;  /* 0x00007200ff0477ac */ /* 0x000e240008000800 */
[----:B------:R-:W-:Y:S01]  /*0240*/  LEA.HI.X R33, R33, UR5, R8, 0x2, P0 ;  /* 0x0000000521217c11 */ /* 0x000fe200080f1408 */
[----:B------:R-:W-:Y:S01]  /*0250*/  VIADD R8, R6, 0x40 ;  /* 0x0000004006087836 */ /* 0x000fe20000000000 */
[----:B------:R-:W-:-:S03]  /*0260*/  IADD3 R30, P0, PT, R30, 0x400, RZ ;  /* 0x000004001e1e7810 */ /* 0x000fc60007f1e0ff */
[-CC-:B------:R-:W-:Y:S02]  /*0270*/  IMAD R6, R8, R31.reuse, R0.reuse ;  /* 0x0000001f08067224 */ /* 0x180fe400078e0200 */
[-CC-:B------:R-:W-:Y:S02]  /*0280*/  IMAD R8, R9, R31.reuse, R0.reuse ;  /* 0x0000001f09087224 */ /* 0x180fe400078e0200 */
[-CC-:B------:R-:W-:Y:S02]  /*0290*/  IMAD R9, R10, R31.reuse, R0.reuse ;  /* 0x0000001f0a097224 */ /* 0x180fe400078e0200 */
[-CC-:B------:R-:W-:Y:S02]  /*02a0*/  IMAD R10, R11, R31.reuse, R0.reuse ;  /* 0x0000001f0b0a7224 */ /* 0x180fe400078e0200 */
[-CC-:B------:R-:W-:Y:S02]  /*02b0*/  IMAD R11, R12, R31.reuse, R0.reuse ;  /* 0x0000001f0c0b7224 */ /* 0x180fe400078e0200 */
[----:B------:R-:W-:-:S02]  /*02c0*/  IMAD R12, R13, R31, R0 ;  /* 0x0000001f0d0c7224 */ /* 0x000fc400078e0200 */
[----:B------:R-:W-:Y:S02]  /*02d0*/  IMAD R13, R16, R31, R0 ;  /* 0x0000001f100d7224 */ /* 0x000fe400078e0200 */
[----:B0-----:R-:W-:-:S07]  /*02e0*/  IMAD.X R33, RZ, RZ, R33, P0 ;  /* 0x000000ffff217224 */ /* 0x001fce00000e0621 */
.L_x_1:
[----:B------:R-:W0:Y:S01]  /*02f0*/  LDC.64 R20, c[0x0][0x380] ;  /* 0x0000e000ff147b82 */ /* 0x000e220000000a00 */
[----:B--2---:R-:W-:Y:S02]  /*0300*/  VIMNMX R16, PT, PT, R0, R29, !PT ;  /* 0x0000001d00107248 */ /* 0x004fe40007fe0100 */
[----:B------:R-:W-:Y:S02]  /*0310*/  MOV R31, 0x7f800000 ;  /* 0x7f800000001f7802 */ /* 0x000fe40000000f00 */
[----:B------:R-:W-:-:S03]  /*0320*/  ISETP.GE.AND P0, PT, R16, UR4, PT ;  /* 0x0000000410007c0c */ /* 0x000fc6000bf06270 */
[----:B------:R-:W1:Y:S01]  /*0330*/  LDC.64 R16, c[0x0][0x388] ;  /* 0x0000e200ff107b82 */ /* 0x000e620000000a00 */
[----:B0-----:R-:W-:-:S09]  /*0340*/  IMAD.WIDE R20, R26, 0x4, R20 ;  /* 0x000000041a147825 */ /* 0x001fd200078e0214 */
[----:B------:R-:W2:Y:S01]  /*0350*/  @!P0 LDG.E R31, desc[UR6][R20.64] ;  /* 0x00000006141f8981 */ /* 0x000ea2000c1e1900 */
[----:B------:R-:W-:Y:S01]  /*0360*/  VIADDMNMX R18, R29, 0x40, R0, !PT ;  /* 0x000000401d127846 */ /* 0x000fe20007800100 */
[----:B------:R-:W-:Y:S02]  /*0370*/  IMAD.MOV.U32 R35, RZ, RZ, 0x7f800000 ;  /* 0x7f800000ff237424 */ /* 0x000fe400078e00ff */
[----:B-1----:R-:W-:Y:S01]  /*0380*/  IMAD.WIDE.U32 R24, R27, 0x4, R16 ;  /* 0x000000041b187825 */ /* 0x002fe200078e0010 */
[----:B------:R-:W-:-:S03]  /*0390*/  ISETP.GE.AND P0, PT, R18, UR4, PT ;  /* 0x0000000412007c0c */ /* 0x000fc6000bf06270 */
[----:B------:R-:W-:Y:S01]  /*03a0*/  IMAD.WIDE.U32 R18, R15, 0x4, R16 ;  /* 0x000000040f127825 */ /* 0x000fe200078e0010 */
[----:B------:R-:W-:Y:S01]  /*03b0*/  VIADDMNMX R22, R29, 0x80, R0, !PT ;  /* 0x000000801d167846 */ /* 0x000fe20007800100 */
[----:B--2---:R-:W-:Y:S04]  /*03c0*/  STG.E desc[UR6][R24.64], R31 ;  /* 0x0000001f18007986 */ /* 0x004fe8000c101906 */
[----:B------:R0:W-:Y:S04]  /*03d0*/  STG.E desc[UR6][R18.64], R31 ;  /* 0x0000001f12007986 */ /* 0x0001e8000c101906 */
[----:B------:R-:W2:Y:S01]  /*03e0*/  @!P0 LDG.E R35, desc[UR6][R20.64+0x100] ;  /* 0x0001000614238981 */ /* 0x000ea2000c1e1900 */
[----:B------:R-:W-:Y:S01]  /*03f0*/  ISETP.GE.AND P0, PT, R22, UR4, PT ;  /* 0x0000000416007c0c */ /* 0x000fe2000bf06270 */
[----:B------:R-:W-:-:S04]  /*0400*/  IMAD.WIDE.U32 R22, R6, 0x4, R16 ;  /* 0x0000000406167825 */ /* 0x000fc800078e0010 */
[----:B------:R-:W-:Y:S01]  /*0410*/  IMAD.MOV.U32 R37, RZ, RZ, 0x7f800000 ;  /* 0x7f800000ff257424 */ /* 0x000fe200078e00ff */
[----:B0-----:R-:W-:Y:S01]  /*0420*/  MOV R18, R30 ;  /* 0x0000001e00127202 */ /* 0x001fe20000000f00 */
[----:B------:R-:W-:Y:S01]  /*0430*/  IMAD.MOV.U32 R19, RZ, RZ, R33 ;  /* 0x000000ffff137224 */ /* 0x000fe200078e0021 */
[----:B------:R-:W-:-:S04]  /*0440*/  VIADDMNMX R24, R29, 0xc0, R0, !PT ;  /* 0x000000c01d187846 */ /* 0x000fc80007800100 */
[----:B--2---:R-:W-:Y:S04]  /*0450*/  STG.E desc[UR6][R18.64+-0x300], R35 ;  /* 0xfffd002312007986 */ /* 0x004fe8000c101906 */
[----:B------:R0:W-:Y:S04]  /*0460*/  STG.E desc[UR6][R22.64], R35 ;  /* 0x0000002316007986 */ /* 0x0001e8000c101906 */
[----:B------:R-:W2:Y:S01]  /*0470*/  @!P0 LDG.E R37, desc[UR6][R20.64+0x200] ;  /* 0x0002000614258981 */ /* 0x000ea2000c1e1900 */
[----:B------:R-:W-:Y:S01]  /*0480*/  ISETP.GE.AND P0, PT, R24, UR4, PT ;  /* 0x0000000418007c0c */ /* 0x000fe2000bf06270 */
[----:B------:R-:W-:-:S04]  /*0490*/  IMAD.WIDE.U32 R24, R8, 0x4, R16 ;  /* 0x0000000408187825 */ /* 0x000fc800078e0010 */
[----:B------:R-:W-:Y:S01]  /*04a0*/  IMAD.MOV.U32 R31, RZ, RZ, 0x7f800000 ;  /* 0x7f800000ff1f7424 */ /* 0x000fe200078e00ff */
[----:B------:R-:W-:Y:S01]  /*04b0*/  VIADDMNMX R30, R29, 0x100, R0, !PT ;  /* 0x000001001d1e7846 */ /* 0x000fe20007800100 */
[----:B--2---:R-:W-:Y:S04]  /*04c0*/  STG.E desc[UR6][R18.64+-0x200], R37 ;  /* 0xfffe002512007986 */ /* 0x004fe8000c101906 */
[----:B------:R1:W-:Y:S04]  /*04d0*/  STG.E desc[UR6][R24.64], R37 ;  /* 0x0000002518007986 */ /* 0x0003e8000c101906 */
[----:B------:R-:W2:Y:S01]  /*04e0*/  @!P0 LDG.E R31, desc[UR6][R20.64+0x300] ;  /* 0x00030006141f8981 */ /* 0x000ea2000c1e1900 */
[----:B------:R-:W-:Y:S01]  /*04f0*/  ISETP.GE.AND P0, PT, R30, UR4, PT ;  /* 0x000000041e007c0c */ /* 0x000fe2000bf06270 */
[----:B0-----:R-:W-:Y:S01]  /*0500*/  IMAD.WIDE.U32 R22, R9, 0x4, R16 ;  /* 0x0000000409167825 */ /* 0x001fe200078e0010 */
[----:B------:R-:W-:-:S02]  /*0510*/  MOV R33, 0x7f800000 ;  /* 0x7f80000000217802 */ /* 0x000fc40000000f00 */
[----:B------:R-:W-:Y:S01]  /*0520*/  VIADDMNMX R30, R29, 0x140, R0, !PT ;  /* 0x000001401d1e7846 */ /* 0x000fe20007800100 */
[----:B--2---:R-:W-:Y:S04]  /*0530*/  STG.E desc[UR6][R18.64+-0x100], R31 ;  /* 0xffff001f12007986 */ /* 0x004fe8000c101906 */
[----:B------:R0:W-:Y:S04]  /*0540*/  STG.E desc[UR6][R22.64], R31 ;  /* 0x0000001f16007986 */ /* 0x0001e8000c101906 */
[----:B------:R-:W2:Y:S01]  /*0550*/  @!P0 LDG.E R33, desc[UR6][R20.64+0x400] ;  /* 0x0004000614218981 */ /* 0x000ea2000c1e1900 */
[----:B------:R-:W-:Y:S01]  /*0560*/  ISETP.GE.AND P0, PT, R30, UR4, PT ;  /* 0x000000041e007c0c */ /* 0x000fe2000bf06270 */
[----:B-1----:R-:W-:-:S04]  /*0570*/  IMAD.WIDE.U32 R24, R10, 0x4, R16 ;  /* 0x000000040a187825 */ /* 0x002fc800078e0010 */
[----:B------:R-:W-:Y:S01]  /*0580*/  IMAD.MOV.U32 R35, RZ, RZ, 0x7f800000 ;  /* 0x7f800000ff237424 */ /* 0x000fe200078e00ff */
[----:B------:R-:W-:Y:S01]  /*0590*/  VIADDMNMX R30, R29, 0x180, R0, !PT ;  /* 0x000001801d1e7846 */ /* 0x000fe20007800100 */
[----:B------:R-:W-:Y:S01]  /*05a0*/  IMAD.MOV.U32 R37, RZ, RZ, 0x7f800000 ;  /* 0x7f800000ff257424 */ /* 0x000fe200078e00ff */
[----:B------:R-:W-:Y:S01]  /*05b0*/  MOV R32, 0x7f800000 ;  /* 0x7f80000000207802 */ /* 0x000fe20000000f00 */
[----:B0-----:R-:W0:Y:S01]  /*05c0*/  LDC R31, c[0x0][0x394] ;  /* 0x0000e500ff1f7b82 */ /* 0x001e220000000800 */
[----:B--2---:R-:W-:Y:S04]  /*05d0*/  STG.E desc[UR6][R18.64], R33 ;  /* 0x0000002112007986 */ /* 0x004fe8000c101906 */
[----:B------:R1:W-:Y:S04]  /*05e0*/  STG.E desc[UR6][R24.64], R33 ;  /* 0x0000002118007986 */ /* 0x0003e8000c101906 */
[----:B------:R-:W2:Y:S01]  /*05f0*/  @!P0 LDG.E R35, desc[UR6][R20.64+0x500] ;  /* 0x0005000614238981 */ /* 0x000ea2000c1e1900 */
[----:B------:R-:W-:Y:S01]  /*0600*/  ISETP.GE.AND P0, PT, R30, UR4, PT ;  /* 0x000000041e007c0c */ /* 0x000fe2000bf06270 */
[----:B------:R-:W-:Y:S01]  /*0610*/  IMAD.WIDE.U32 R22, R11, 0x4, R16 ;  /* 0x000000040b167825 */ /* 0x000fe200078e0010 */
[----:B------:R-:W-:Y:S01]  /*0620*/  VIADDMNMX R30, R29, 0x1c0, R0, !PT ;  /* 0x000001c01d1e7846 */ /* 0x000fe20007800100 */
[----:B--2---:R2:W-:Y:S04]  /*0630*/  STG.E desc[UR6][R18.64+0x100], R35 ;  /* 0x0001002312007986 */ /* 0x0045e8000c101906 */
[----:B------:R2:W-:Y:S06]  /*0640*/  STG.E desc[UR6][R22.64], R35 ;  /* 0x0000002316007986 */ /* 0x0005ec000c101906 */
[----:B------:R-:W3:Y:S01]  /*0650*/  @!P0 LDG.E R37, desc[UR6][R20.64+0x600] ;  /* 0x0006000614258981 */ /* 0x000ee2000c1e1900 */
[----:B------:R-:W-:Y:S01]  /*0660*/  ISETP.GE.AND P0, PT, R30, UR4, PT ;  /* 0x000000041e007c0c */ /* 0x000fe2000bf06270 */
[----:B-1----:R-:W-:-:S02]  /*0670*/  IMAD.WIDE.U32 R24, R12, 0x4, R16 ;  /* 0x000000040c187825 */ /* 0x002fc400078e0010 */
[----:B---3--:R2:W-:Y:S04]  /*0680*/  STG.E desc[UR6][R18.64+0x200], R37 ;  /* 0x0002002512007986 */ /* 0x0085e8000c101906 */
[----:B------:R2:W-:Y:S06]  /*0690*/  STG.E desc[UR6][R24.64], R37 ;  /* 0x0000002518007986 */ /* 0x0005ec000c101906 */
[----:B------:R-:W3:Y:S01]  /*06a0*/  @!P0 LDG.E R32, desc[UR6][R20.64+0x700] ;  /* 0x0007000614208981 */ /* 0x000ee2000c1e1900 */
[----:B------:R-:W-:Y:S01]  /*06b0*/  IMAD.WIDE.U32 R16, R13, 0x4, R16 ;  /* 0x000000040d107825 */ /* 0x000fe200078e0010 */
[----:B------:R-:W-:-:S02]  /*06c0*/  IADD3 R30, P0, PT, R18, 0x800, RZ ;  /* 0x00000800121e7810 */ /* 0x000fc40007f1e0ff */
[----:B------:R-:W-:Y:S01]  /*06d0*/  IADD3 R14, PT, PT, R14, 0x200, RZ ;  /* 0x000002000e0e7810 */ /* 0x000fe20007ffe0ff */
[----:B------:R-:W-:Y:S01]  /*06e0*/  VIADD R28, R28, 0x8 ;  /* 0x000000081c1c7836 */ /* 0x000fe20000000000 */
[----:B------:R-:W-:Y:S01]  /*06f0*/  IADD3 R27, PT, PT, R27, 0x200, RZ ;  /* 0x000002001b1b7810 */ /* 0x000fe20007ffe0ff */
[----:B------:R-:W-:Y:S01]  /*0700*/  IMAD.X R33, RZ, RZ, R19, P0 ;  /* 0x000000ffff217224 */ /* 0x000fe200000e0613 */
[----:B0-----:R-:W-:Y:S01]  /*0710*/  LEA R8, R31, R8, 0x9 ;  /* 0x000000081f087211 */ /* 0x001fe200078e48ff */
[----:B------:R-:W-:Y:S01]  /*0720*/  VIADD R29, R29, 0x200 ;  /* 0x000002001d1d7836 */ /* 0x000fe20000000000 */
[----:B------:R-:W-:Y:S01]  /*0730*/  ISETP.NE.AND P0, PT, R28, RZ, PT ;  /* 0x000000ff1c00720c */ /* 0x000fe20003f05270 */
[----:B------:R-:W-:Y:S01]  /*0740*/  VIADD R26, R26, 0x200 ;  /* 0x000002001a1a7836 */ /* 0x000fe20000000000 */
[C---:B------:R-:W-:Y:S01]  /*0750*/  LEA R11, R31.reuse, R11, 0x9 ;  /* 0x0000000b1f0b7211 */ /* 0x040fe200078e48ff */
[C---:B------:R-:W-:Y:S02]  /*0760*/  IMAD R15, R31.reuse, 0x200, R15 ;  /* 0x000002001f0f7824 */ /* 0x040fe400078e020f */
[----:B------:R-:W-:-:S02]  /*0770*/  IMAD R6, R31, 0x200, R6 ;  /* 0x000002001f067824 */ /* 0x000fc400078e0206 */
[C---:B------:R-:W-:Y:S02]  /*0780*/  IMAD R9, R31.reuse, 0x200, R9 ;  /* 0x000002001f097824 */ /* 0x040fe400078e0209 */
[C---:B------:R-:W-:Y:S02]  /*0790*/  IMAD R10, R31.reuse, 0x200, R10 ;  /* 0x000002001f0a7824 */ /* 0x040fe400078e020a */
[C---:B------:R-:W-:Y:S02]  /*07a0*/  IMAD R12, R31.reuse, 0x200, R12 ;  /* 0x000002001f0c7824 */ /* 0x040fe400078e020c */
[----:B------:R-:W-:Y:S01]  /*07b0*/  IMAD R13, R31, 0x200, R13 ;  /* 0x000002001f0d7824 */ /* 0x000fe200078e020d */
[----:B---3--:R2:W-:Y:S04]  /*07c0*/  STG.E desc[UR6][R18.64+0x300], R32 ;  /* 0x0003002012007986 */ /* 0x0085e8000c101906 */
[----:B------:R2:W-:Y:S01]  /*07d0*/  STG.E desc[UR6][R16.64], R32 ;  /* 0x0000002010007986 */ /* 0x0005e2000c101906 */
[----:B------:R-:W-:Y:S05]  /*07e0*/  @P0 BRA `(.L_x_1) ;  /* 0xfffffff800c00947 */ /* 0x000fea000383ffff */
[----:B------:R-:W-:-:S07]  /*07f0*/  IADD3 R9, PT, PT, R14, -0x100, RZ ;  /* 0xffffff000e097810 */ /* 0x000fce0007ffe0ff */
.L_x_0:
[----:B------:R-:W-:-:S04]  /*0800*/  LEA.HI R6, R3, 0x1, RZ, 0x1a ;  /* 0x0000000103067811 */ /* 0x000fc800078fd0ff */
[----:B------:R-:W-:-:S13]  /*0810*/  LOP3.LUT P0, R8, R6, 0x7, RZ, 0xc0, !PT ;  /* 0x0000000706087812 */ /* 0x000fda000780c0ff */
[----:B------:R-:W-:Y:S05]  /*0820*/  @!P0 EXIT ;  /* 0x000000000000894d */ /* 0x000fea0003800000 */
[----:B------:R-:W-:-:S13]  /*0830*/  ISETP.GE.U32.AND P0, PT, R8, 0x4, PT ;  /* 0x000000040800780c */ /* 0x000fda0003f06070 */
[----:B------:R-:W-:Y:S05]  /*0840*/  @!P0 BRA `(.L_x_2) ;  /* 0x0000000000e88947 */ /* 0x000fea0003800000 */
[----:B------:R-:W-:Y:S01]  /*0850*/  IMAD.IADD R8, R9, 0x1, R2 ;  /* 0x0000000109087824 */ /* 0x000fe200078e0202 */
[----:B------:R-:W-:Y:S01]  /*0860*/  MOV R21, 0x7f800000 ;  /* 0x7f80000000157802 */ /* 0x000fe20000000f00 */
[----:B------:R-:W0:Y:S03]  /*0870*/  LDCU.64 UR8, c[0x0][0x380] ;  /* 0x00007000ff0877ac */ /* 0x000e260008000a00 */
[----:B------:R-:W-:-:S04]  /*0880*/  VIMNMX R10, PT, PT, R8, R0, !PT ;  /* 0x00000000080a7248 */ /* 0x000fc80007fe0100 */
[----:B------:R-:W-:-:S13]  /*0890*/  ISETP.GE.AND P0, PT, R10, UR4, PT ;  /* 0x000000040a007c0c */ /* 0x000fda000bf06270 */
[----:B------:R-:W1:Y:S01]  /*08a0*/  @!P0 LDC.64 R10, c[0x0][0x380] ;  /* 0x0000e000ff0a8b82 */ /* 0x000e620000000a00 */
[----:B------:R-:W-:-:S04]  /*08b0*/  @!P0 IMAD.IADD R13, R5, 0x1, R8 ;  /* 0x00000001050d8824 */ /* 0x000fc800078e0208 */
[----:B-1----:R-:W-:-:S03]  /*08c0*/  @!P0 IMAD.WIDE R10, R13, 0x4, R10 ;  /* 0x000000040d0a8825 */ /* 0x002fc600078e020a */
[----:B------:R-:W1:Y:S02]  /*08d0*/  LDC.64 R12, c[0x0][0x388] ;  /* 0x0000e200ff0c7b82 */ /* 0x000e640000000a00 */
[----:B------:R0:W3:Y:S01]  /*08e0*/  @!P0 LDG.E R21, desc[UR6][R10.64] ;  /* 0x000000060a158981 */ /* 0x0000e2000c1e1900 */
[C---:B--2---:R-:W-:Y:S01]  /*08f0*/  VIADD R25, R8.reuse, 0x40 ;  /* 0x0000004008197836 */ /* 0x044fe20000000000 */
[----:B------:R-:W-:Y:S01]  /*0900*/  SHF.R.S32.HI R15, RZ, 0x1f, R9 ;  /* 0x0000001fff0f7819 */ /* 0x000fe20000011409 */
[----:B------:R-:W-:Y:S01]  /*0910*/  IMAD.IADD R17, R7, 0x1, R8 ;  /* 0x0000000107117824 */ /* 0x000fe200078e0208 */
[----:B------:R-:W-:Y:S01]  /*0920*/  SHF.R.S32.HI R16, RZ, 0x1f, R5 ;  /* 0x0000001fff107819 */ /* 0x000fe20000011405 */
[----:B------:R-:W-:Y:S01]  /*0930*/  IMAD R19, R8, R31, R4 ;  /* 0x0000001f08137224 */ /* 0x000fe200078e0204 */
[----:B------:R-:W-:Y:S02]  /*0940*/  VIMNMX R14, PT, PT, R25, R0, !PT ;  /* 0x00000000190e7248 */ /* 0x000fe40007fe0100 */
[----:B------:R-:W-:-:S02]  /*0950*/  IADD3 R20, P1, P2, R5, R9, R2 ;  /* 0x0000000905147210 */ /* 0x000fc40007a3e002 */
[----:B------:R-:W-:Y:S02]  /*0960*/  ISETP.GE.AND P0, PT, R14, UR4, PT ;  /* 0x000000040e007c0c */ /* 0x000fe4000bf06270 */
[----:B------:R-:W-:Y:S02]  /*0970*/  IADD3.X R15, PT, PT, R16, R15, RZ, P1, P2 ;  /* 0x0000000f100f7210 */ /* 0x000fe40000fe44ff */
[C---:B0-----:R-:W-:Y:S02]  /*0980*/  LEA R10, P1, R20.reuse, UR8, 0x2 ;  /* 0x00000008140a7c11 */ /* 0x041fe4000f8210ff */
[----:B------:R-:W-:Y:S02]  /*0990*/  MOV R23, 0x7f800000 ;  /* 0x7f80000000177802 */ /* 0x000fe40000000f00 */
[----:B------:R-:W-:Y:S01]  /*09a0*/  LEA.HI.X R11, R20, UR9, R15, 0x2, P1 ;  /* 0x00000009140b7c11 */ /* 0x000fe200088f140f */
[----:B------:R-:W0:Y:S01]  /*09b0*/  LDCU.64 UR8, c[0x0][0x388] ;  /* 0x00007100ff0877ac */ /* 0x000e220008000a00 */
[----:B-1----:R-:W-:-:S04]  /*09c0*/  IMAD.WIDE.U32 R16, R17, 0x4, R12 ;  /* 0x0000000411107825 */ /* 0x002fc800078e000c */
[----:B------:R-:W-:Y:S01]  /*09d0*/  IMAD.WIDE.U32 R18, R19, 0x4, R12 ;  /* 0x0000000413127825 */ /* 0x000fe200078e000c */
[----:B---3--:R1:W-:Y:S04]  /*09e0*/  STG.E desc[UR6][R16.64], R21 ;  /* 0x0000001510007986 */ /* 0x0083e8000c101906 */
[----:B------:R2:W-:Y:S04]  /*09f0*/  STG.E desc[UR6][R18.64], R21 ;  /* 0x0000001512007986 */ /* 0x0005e8000c101906 */
[----:B------:R-:W3:Y:S01]  /*0a00*/  @!P0 LDG.E R23, desc[UR6][R10.64+0x100] ;  /* 0x000100060a178981 */ /* 0x000ee2000c1e1900 */
[----:B------:R-:W-:Y:S01]  /*0a10*/  VIADD R27, R8, 0x80 ;  /* 0x00000080081b7836 */ /* 0x000fe20000000000 */
[----:B------:R-:W-:Y:S01]  /*0a20*/  IADD3 R15, P1, P2, R7, R9, R2 ;  /* 0x00000009070f7210 */ /* 0x000fe20007a3e002 */
[----:B------:R-:W-:-:S03]  /*0a30*/  IMAD R25, R25, R31, R4 ;  /* 0x0000001f19197224 */ /* 0x000fc600078e0204 */
[----:B------:R-:W-:Y:S01]  /*0a40*/  VIMNMX R14, PT, PT, R27, R0, !PT ;  /* 0x000000001b0e7248 */ /* 0x000fe20007fe0100 */
[----:B-1----:R-:W-:Y:S01]  /*0a50*/  IMAD.WIDE.U32 R16, R25, 0x4, R12 ;  /* 0x0000000419107825 */ /* 0x002fe200078e000c */
[----:B------:R-:W-:Y:S02]  /*0a60*/  IADD3.X R20, PT, PT, RZ, RZ, RZ, P1, P2 ;  /* 0x000000ffff147210 */ /* 0x000fe40000fe44ff */
[----:B------:R-:W-:Y:S01]  /*0a70*/  ISETP.GE.AND P0, PT, R14, UR4, PT ;  /* 0x000000040e007c0c */ /* 0x000fe2000bf06270 */
[----:B--2---:R-:W-:Y:S01]  /*0a80*/  IMAD.MOV.U32 R21, RZ, RZ, 0x7f800000 ;  /* 0x7f800000ff157424 */ /* 0x004fe200078e00ff */
[----:B0-----:R-:W-:-:S04]  /*0a90*/  LEA R14, P1, R15, UR8, 0x2 ;  /* 0x000000080f0e7c11 */ /* 0x001fc8000f8210ff */
[----:B------:R-:W-:-:S05]  /*0aa0*/  LEA.HI.X R15, R15, UR9, R20, 0x2, P1 ;  /* 0x000000090f0f7c11 */ /* 0x000fca00088f1414 */
[----:B---3--:R-:W-:Y:S04]  /*0ab0*/  STG.E desc[UR6][R14.64+0x100], R23 ;  /* 0x000100170e007986 */ /* 0x008fe8000c101906 */
[----:B------:R0:W-:Y:S04]  /*0ac0*/  STG.E desc[UR6][R16.64], R23 ;  /* 0x0000001710007986 */ /* 0x0001e8000c101906 */
[----:B------:R-:W2:Y:S01]  /*0ad0*/  @!P0 LDG.E R21, desc[UR6][R10.64+0x200] ;  /* 0x000200060a158981 */ /* 0x000ea2000c1e1900 */
[----:B------:R-:W-:Y:S01]  /*0ae0*/  IMAD R19, R27, R31, R4 ;  /* 0x0000001f1b137224 */ /* 0x000fe200078e0204 */
[----:B------:R-:W-:Y:S01]  /*0af0*/  IADD3 R25, PT, PT, R8, 0xc0, RZ ;  /* 0x000000c008197810 */ /* 0x000fe20007ffe0ff */
[----:B------:R-:W-:Y:S02]  /*0b00*/  BSSY.RECONVERGENT B0, `(.L_x_3) ;  /* 0x000000b000007945 */ /* 0x000fe40003800200 */
[----:B------:R-:W-:Y:S01]  /*0b10*/  IMAD.WIDE.U32 R18, R19, 0x4, R12 ;  /* 0x0000000413127825 */ /* 0x000fe200078e000c */
[----:B------:R-:W-:-:S03]  /*0b20*/  VIMNMX R8, PT, PT, R25, R0, !PT ;  /* 0x0000000019087248 */ /* 0x000fc60007fe0100 */
[----:B------:R-:W-:Y:S01]  /*0b30*/  IMAD R25, R25, R31, R4 ;  /* 0x0000001f19197224 */ /* 0x000fe200078e0204 */
[----:B------:R-:W-:Y:S01]  /*0b40*/  ISETP.GE.AND P0, PT, R8, UR4, PT ;  /* 0x0000000408007c0c */ /* 0x000fe2000bf06270 */
[----:B0-----:R-:W-:Y:S02]  /*0b50*/  IMAD.MOV.U32 R17, RZ, RZ, 0x7f800000 ;  /* 0x7f800000ff117424 */ /* 0x001fe400078e00ff */
[----:B------:R-:W-:Y:S01]  /*0b60*/  IMAD.WIDE.U32 R12, R25, 0x4, R12 ;  /* 0x00000004190c7825 */ /* 0x000fe200078e000c */
[----:B--2---:R0:W-:Y:S04]  /*0b70*/  STG.E desc[UR6][R14.64+0x200], R21 ;  /* 0x000200150e007986 */ /* 0x0041e8000c101906 */
[----:B------:R0:W-:Y:S05]  /*0b80*/  STG.E desc[UR6][R18.64], R21 ;  /* 0x0000001512007986 */ /* 0x0001ea000c101906 */
[----:B------:R-:W-:Y:S05]  /*0b90*/  @P0 BRA `(.L_x_4) ;  /* 0x0000000000040947 */ /* 0x000fea0003800000 */
[----:B------:R1:W5:Y:S02]  /*0ba0*/  LDG.E R17, desc[UR6][R10.64+0x300] ;  /* 0x000300060a117981 */ /* 0x000364000c1e1900 */
.L_x_4:
[----:B------:R-:W-:Y:S05]  /*0bb0*/  BSYNC.RECONVERGENT B0 ;  /* 0x0000000000007941 */ /* 0x000fea0003800200 */
.L_x_3:
[----:B-----5:R3:W-:Y:S01]  /*0bc0*/  STG.E desc[UR6][R14.64+0x300], R17 ;  /* 0x000300110e007986 */ /* 0x0207e2000c101906 */
[----:B------:R-:W-:-:S03]  /*0bd0*/  VIADD R9, R9, 0x100 ;  /* 0x0000010009097836 */ /* 0x000fc60000000000 */
[----:B------:R3:W-:Y:S04]  /*0be0*/  STG.E desc[UR6][R12.64], R17 ;  /* 0x000000110c007986 */ /* 0x0007e8000c101906 */
.L_x_2:
[----:B------:R-:W-:-:S13]  /*0bf0*/  LOP3.LUT P0, R6, R6, 0x3, RZ, 0xc0, !PT ;  /* 0x0000000306067812 */ /* 0x000fda000780c0ff */
[----:B------:R-:W-:Y:S05]  /*0c00*/  @!P0 EXIT ;  /* 0x000000000000894d */ /* 0x000fea0003800000 */
[----:B------:R-:W-:Y:S02]  /*0c10*/  ISETP.NE.AND P1, PT, R6, 0x1, PT ;  /* 0x000000010600780c */ /* 0x000fe40003f25270 */
[----:B------:R-:W-:-:S11]  /*0c20*/  LOP3.LUT P0, RZ, R3, 0x40, RZ, 0xc0, !PT ;  /* 0x0000004003ff7812 */ /* 0x000fd6000780c0ff */
[----:B------:R-:W-:Y:S05]  /*0c30*/  @!P1 BRA `(.L_x_5) ;  /* 0x0000000000949947 */ /* 0x000fea0003800000 */
[----:B------:R-:W-:Y:S01]  /*0c40*/  IADD3 R8, PT, PT, R9, R2, RZ ;  /* 0x0000000209087210 */ /* 0x000fe20007ffe0ff */
[----:B0-----:R-:W-:Y:S01]  /*0c50*/  IMAD.MOV.U32 R21, RZ, RZ, 0x7f800000 ;  /* 0x7f800000ff157424 */ /* 0x001fe200078e00ff */
[----:B------:R-:W0:Y:S02]  /*0c60*/  LDCU.64 UR8, c[0x0][0x388] ;  /* 0x00007100ff0877ac */ /* 0x000e240008000a00 */
[----:B------:R-:W-:-:S04]  /*0c70*/  VIMNMX R3, PT, PT, R8, R0, !PT ;  /* 0x0000000008037248 */ /* 0x000fc80007fe0100 */
[----:B------:R-:W-:Y:S01]  /*0c80*/  ISETP.GE.AND P1, PT, R3, UR4, PT ;  /* 0x0000000403007c0c */ /* 0x000fe2000bf26270 */
[----:B------:R-:W-:-:S12]  /*0c90*/  IMAD.MOV.U32 R3, RZ, RZ, 0x7f800000 ;  /* 0x7f800000ff037424 */ /* 0x000fd800078e00ff */
[----:B---3--:R-:W3:Y:S01]  /*0ca0*/  @!P1 LDC.64 R14, c[0x0][0x380] ;  /* 0x0000e000ff0e9b82 */ /* 0x008ee20000000a00 */
[----:B-1----:R-:W-:-:S04]  /*0cb0*/  @!P1 IMAD.IADD R11, R5, 0x1, R8 ;  /* 0x00000001050b9824 */ /* 0x002fc800078e0208 */
[----:B---3--:R-:W-:Y:S01]  /*0cc0*/  @!P1 IMAD.WIDE R14, R11, 0x4, R14 ;  /* 0x000000040b0e9825 */ /* 0x008fe200078e020e */
[----:B--2---:R-:W-:Y:S02]  /*0cd0*/  IADD3 R23, PT, PT, R8, 0x40, RZ ;  /* 0x0000004008177810 */ /* 0x004fe40007ffe0ff */
[----:B------:R-:W1:Y:S02]  /*0ce0*/  LDC.64 R10, c[0x0][0x388] ;  /* 0x0000e200ff0a7b82 */ /* 0x000e640000000a00 */
[----:B------:R1:W2:Y:S01]  /*0cf0*/  @!P1 LDG.E R3, desc[UR6][R14.64] ;  /* 0x000000060e039981 */ /* 0x0002a2000c1e1900 */
[----:B------:R-:W-:Y:S01]  /*0d00*/  VIMNMX R6, PT, PT, R23, R0, !PT ;  /* 0x0000000017067248 */ /* 0x000fe20007fe0100 */
[----:B------:R-:W-:-:S03]  /*0d10*/  IMAD.IADD R17, R7, 0x1, R8 ;  /* 0x0000000107117824 */ /* 0x000fc600078e0208 */
[----:B------:R-:W-:-:S13]  /*0d20*/  ISETP.GE.AND P1, PT, R6, UR4, PT ;  /* 0x0000000406007c0c */ /* 0x000fda000bf26270 */
[----:B------:R-:W3:Y:S01]  /*0d30*/  @!P1 LDC.64 R12, c[0x0][0x380] ;  /* 0x0000e000ff0c9b82 */ /* 0x000ee20000000a00 */
[----:B------:R-:W-:Y:S02]  /*0d40*/  @!P1 SHF.R.S32.HI R6, RZ, 0x1f, R5 ;  /* 0x0000001fff069819 */ /* 0x000fe40000011405 */
[----:B------:R-:W-:Y:S01]  /*0d50*/  @!P1 SHF.R.S32.HI R19, RZ, 0x1f, R9 ;  /* 0x0000001fff139819 */ /* 0x000fe20000011409 */
[----:B-1----:R-:W-:Y:S01]  /*0d60*/  IMAD.WIDE.U32 R14, R17, 0x4, R10 ;  /* 0x00000004110e7825 */ /* 0x002fe200078e000a */
[----:B------:R-:W-:-:S04]  /*0d70*/  @!P1 IADD3 R18, P2, P3, R5, R9, R2 ;  /* 0x0000000905129210 */ /* 0x000fc80007b5e002 */
[----:B------:R-:W-:Y:S01]  /*0d80*/  @!P1 IADD3.X R6, PT, PT, R6, R19, RZ, P2, P3 ;  /* 0x0000001306069210 */ /* 0x000fe200017e64ff */
[----:B------:R-:W-:-:S04]  /*0d90*/  IMAD R19, R8, R31, R4 ;  /* 0x0000001f08137224 */ /* 0x000fc800078e0204 */
[----:B------:R-:W-:Y:S01]  /*0da0*/  IMAD.WIDE.U32 R16, R19, 0x4, R10 ;  /* 0x0000000413107825 */ /* 0x000fe200078e000a */
[----:B---3--:R-:W-:-:S04]  /*0db0*/  @!P1 LEA R12, P2, R18, R12, 0x2 ;  /* 0x0000000c120c9211 */ /* 0x008fc800078410ff */
[----:B------:R-:W-:Y:S01]  /*0dc0*/  @!P1 LEA.HI.X R13, R18, R13, R6, 0x2, P2 ;  /* 0x0000000d120d9211 */ /* 0x000fe200010f1406 */
[----:B--2---:R4:W-:Y:S04]  /*0dd0*/  STG.E desc[UR6][R14.64], R3 ;  /* 0x000000030e007986 */ /* 0x0049e8000c101906 */
[----:B------:R4:W-:Y:S04]  /*0de0*/  STG.E desc[UR6][R16.64], R3 ;  /* 0x0000000310007986 */ /* 0x0009e8000c101906 */
[----:B------:R-:W2:Y:S01]  /*0df0*/  @!P1 LDG.E R21, desc[UR6][R12.64+0x100] ;  /* 0x000100060c159981 */ /* 0x000ea2000c1e1900 */
[----:B------:R-:W-:Y:S01]  /*0e00*/  IADD3 R6, P1, P2, R7, R9, R2 ;  /* 0x0000000907067210 */ /* 0x000fe20007a3e002 */
[----:B------:R-:W-:Y:S01]  /*0e10*/  IMAD R23, R23, R31, R4 ;  /* 0x0000001f17177224 */ /* 0x000fe200078e0204 */
[----:B------:R-:W-:-:S02]  /*0e20*/  IADD3 R9, PT, PT, R9, 0x80, RZ ;  /* 0x0000008009097810 */ /* 0x000fc40007ffe0ff */
[----:B------:R-:W-:Y:S01]  /*0e30*/  IADD3.X R19, PT, PT, RZ, RZ, RZ, P1, P2 ;  /* 0x000000ffff137210 */ /* 0x000fe20000fe44ff */
[----:B------:R-:W-:Y:S01]  /*0e40*/  IMAD.WIDE.U32 R10, R23, 0x4, R10 ;  /* 0x00000004170a7825 */ /* 0x000fe200078e000a */
[----:B0-----:R-:W-:-:S04]  /*0e50*/  LEA R18, P1, R6, UR8, 0x2 ;  /* 0x0000000806127c11 */ /* 0x001fc8000f8210ff */
[----:B------:R-:W-:-:S05]  /*0e60*/  LEA.HI.X R19, R6, UR9, R19, 0x2, P1 ;  /* 0x0000000906137c11 */ /* 0x000fca00088f1413 */
[----:B--2---:R4:W-:Y:S04]  /*0e70*/  STG.E desc[UR6][R18.64+0x100], R21 ;  /* 0x0001001512007986 */ /* 0x0049e8000c101906 */
[----:B------:R4:W-:Y:S02]  /*0e80*/  STG.E desc[UR6][R10.64], R21 ;  /* 0x000000150a007986 */ /* 0x0009e4000c101906 */
.L_x_5:
[----:B------:R-:W-:Y:S05]  /*0e90*/  @P0 EXIT ;  /* 0x000000000000094d */ /* 0x000fea0003800000 */
[----:B------:R-:W-:Y:S01]  /*0ea0*/  IMAD.IADD R6, R9, 0x1, R2 ;  /* 0x0000000109067824 */ /* 0x000fe200078e0202 */
[----:B-1--4-:R-:W-:Y:S01]  /*0eb0*/  MOV R11, 0x7f800000 ;  /* 0x7f800000000b7802 */ /* 0x012fe20000000f00 */
[----:B------:R-:W1:Y:S03]  /*0ec0*/  LDC.64 R8, c[0x0][0x388] ;  /* 0x0000e200ff087b82 */ /* 0x000e660000000a00 */
[----:B------:R-:W-:-:S04]  /*0ed0*/  VIMNMX R0, PT, PT, R6, R0, !PT ;  /* 0x0000000006007248 */ /* 0x000fc80007fe0100 */
[----:B------:R-:W-:-:S13]  /*0ee0*/  ISETP.GE.AND P0, PT, R0, UR4, PT ;  /* 0x0000000400007c0c */ /* 0x000fda000bf06270 */
[----:B------:R-:W4:Y:S01]  /*0ef0*/  @!P0 LDC.64 R2, c[0x0][0x380] ;  /* 0x0000e000ff028b82 */ /* 0x000f220000000a00 */
[----:B------:R-:W-:-:S04]  /*0f00*/  @!P0 IMAD.IADD R5, R5, 0x1, R6 ;  /* 0x0000000105058824 */ /* 0x000fc800078e0206 */
[----:B----4-:R-:W-:-:S05]  /*0f10*/  @!P0 IMAD.WIDE R2, R5, 0x4, R2 ;  /* 0x0000000405028825 */ /* 0x010fca00078e0202 */
[----:B------:R-:W4:Y:S01]  /*0f20*/  @!P0 LDG.E R11, desc[UR6][R2.64] ;  /* 0x00000006020b8981 */ /* 0x000f22000c1e1900 */
[----:B------:R-:W-:Y:S02]  /*0f30*/  IMAD.IADD R5, R7, 0x1, R6 ;  /* 0x0000000107057824 */ /* 0x000fe400078e0206 */
[----:B------:R-:W-:Y:S02]  /*0f40*/  IMAD R7, R6, R31, R4 ;  /* 0x0000001f06077224 */ /* 0x000fe400078e0204 */
[----:B-1----:R-:W-:-:S04]  /*0f50*/  IMAD.WIDE.U32 R4, R5, 0x4, R8 ;  /* 0x0000000405047825 */ /* 0x002fc800078e0008 */
[----:B------:R-:W-:Y:S01]  /*0f60*/  IMAD.WIDE.U32 R6, R7, 0x4, R8 ;  /* 0x0000000407067825 */ /* 0x000fe200078e0008 */
[----:B----4-:R-:W-:Y:S04]  /*0f70*/  STG.E desc[UR6][R4.64], R11 ;  /* 0x0000000b04007986 */ /* 0x010fe8000c101906 */
[----:B------:R-:W-:Y:S01]  /*0f80*/  STG.E desc[UR6][R6.64], R11 ;  /* 0x0000000b06007986 */ /* 0x000fe2000c101906 */
[----:B------:R-:W-:Y:S05]  /*0f90*/  EXIT ;  /* 0x000000000000794d */ /* 0x000fea0003800000 */
.L_x_6:
[----:B------:R-:W-:-:S00]  /*0fa0*/  BRA `(.L_x_6) ;  /* 0xfffffffc00fc7947 */ /* 0x000fc0000383ffff */
[----:B------:R-:W-:-:S00]  /*0fb0*/  NOP ;  /* 0x0000000000007918 */ /* 0x000fc00000000000 */
        /* <DEDUP_REMOVED lines=12> */
.L_x_20:


//--------------------- .text._Z9kernel_v2PfPKfii --------------------------
	.section	.text._Z9kernel_v2PfPKfii,"ax",@progbits
	.align	128
        .global         _Z9kernel_v2PfPKfii
        .type           _Z9kernel_v2PfPKfii,@function
        .size           _Z9kernel_v2PfPKfii,(.L_x_21 - _Z9kernel_v2PfPKfii)
        .other          _Z9kernel_v2PfPKfii,@"STO_CUDA_ENTRY STV_DEFAULT"
_Z9kernel_v2PfPKfii:
.text._Z9kernel_v2PfPKfii:
[----:B------:R-:W-:Y:S01]  /*0000*/  LDC R1, c[0x0][0x37c] ;  /* 0x0000df00ff017b82 */ /* 0x000fe20000000800 */
[----:B------:R-:W0:Y:S07]  /*0010*/  S2R R26, SR_CTAID.X ;  /* 0x00000000001a7919 */ /* 0x000e2e0000002500 */
[----:B------:R-:W1:Y:S01]  /*0020*/  LDC R16, c[0x0][0x390] ;  /* 0x0000e400ff107b82 */ /* 0x000e620000000800 */
[----:B------:R-:W2:Y:S01]  /*0030*/  LDCU.64 UR6, c[0x0][0x358] ;  /* 0x00006b00ff0677ac */ /* 0x000ea20008000a00 */
[----:B------:R-:W-:Y:S01]  /*0040*/  IMAD.MOV.U32 R20, RZ, RZ, 0x7f800000 ;  /* 0x7f800000ff147424 */ /* 0x000fe200078e00ff */
[----:B------:R-:W3:Y:S01]  /*0050*/  S2R R46, SR_CTAID.Y ;  /* 0x00000000002e7919 */ /* 0x000ee20000002600 */
[----:B------:R-:W-:-:S02]  /*0060*/  IMAD.MOV.U32 R21, RZ, RZ, 0x7f800000 ;  /* 0x7f800000ff157424 */ /* 0x000fc400078e00ff */
[----:B------:R-:W-:Y:S01]  /*0070*/  IMAD.MOV.U32 R85, RZ, RZ, 0x7f800000 ;  /* 0x7f800000ff557424 */ /* 0x000fe200078e00ff */
[----:B------:R-:W0:Y:S01]  /*0080*/  S2R R17, SR_TID.X ;  /* 0x0000000000117919 */ /* 0x000e220000002100 */
[----:B------:R-:W-:Y:S02]  /*0090*/  IMAD.MOV.U32 R22, RZ, RZ, 0x7f800000 ;  /* 0x7f800000ff167424 */ /* 0x000fe400078e00ff */
[----:B------:R-:W-:Y:S01]  /*00a0*/  IMAD.MOV.U32 R23, RZ, RZ, 0x7f800000 ;  /* 0x7f800000ff177424 */ /* 0x000fe200078e00ff */
[----:B------:R-:W3:Y:S01]  /*00b0*/  S2R R3, SR_TID.Y ;  /* 0x0000000000037919 */ /* 0x000ee20000002200 */
[----:B------:R-:W-:Y:S02]  /*00c0*/  IMAD.MOV.U32 R24, RZ, RZ, 0x7f800000 ;  /* 0x7f800000ff187424 */ /* 0x000fe400078e00ff */
[----:B------:R-:W-:Y:S01]  /*00d0*/  IMAD.MOV.U32 R25, RZ, RZ, 0x7f800000 ;  /* 0x7f800000ff197424 */ /* 0x000fe200078e00ff */
[----:B------:R-:W4:Y:S01]  /*00e0*/  S2R R75, SR_TID.X ;  /* 0x00000000004b7919 */ /* 0x000f220000002100 */
[----:B------:R-:W-:-:S02]  /*00f0*/  IMAD.MOV.U32 R34, RZ, RZ, 0x7f800000 ;  /* 0x7f800000ff227424 */ /* 0x000fc400078e00ff */
[----:B------:R-:W-:Y:S01]  /*0100*/  IMAD.MOV.U32 R27, RZ, RZ, 0x7f800000 ;  /* 0x7f800000ff1b7424 */ /* 0x000fe200078e00ff */
[----:B------:R-:W0:Y:S01]  /*0110*/  S2R R73, SR_TID.Y ;  /* 0x0000000000497919 */ /* 0x000e220000002200 */
[----:B------:R-:W-:Y:S02]  /*0120*/  IMAD.MOV.U32 R28, RZ, RZ, 0x7f800000 ;  /* 0x7f800000ff1c7424 */ /* 0x000fe400078e00ff */
[----:B------:R-:W-:Y:S01]  /*0130*/  IMAD.MOV.U32 R86, RZ, RZ, 0x7f800000 ;  /* 0x7f800000ff567424 */ /* 0x000fe200078e00ff */
[----:B-1----:R-:W-:Y:S01]  /*0140*/  ISETP.GE.AND P1, PT, R16, 0x1, PT ;  /* 0x000000011000780c */ /* 0x002fe20003f26270 */
[----:B------:R-:W-:Y:S02]  /*0150*/  IMAD.MOV.U32 R30, RZ, RZ, 0x7f800000 ;  /* 0x7f800000ff1e7424 */ /* 0x000fe400078e00ff */
[----:B------:R-:W-:Y:S02]  /*0160*/  IMAD.MOV.U32 R31, RZ, RZ, 0x7f800000 ;  /* 0x7f800000ff1f7424 */ /* 0x000fe400078e00ff */
[----:B------:R-:W-:-:S02]  /*0170*/  IMAD.MOV.U32 R32, RZ, RZ, 0x7f800000 ;  /* 0x7f800000ff207424 */ /* 0x000fc400078e00ff */
[----:B------:R-:W-:Y:S02]  /*0180*/  IMAD.MOV.U32 R33, RZ, RZ, 0x7f800000 ;  /* 0x7f800000ff217424 */ /* 0x000fe400078e00ff */
[----:B------:R-:W-:Y:S02]  /*0190*/  IMAD.MOV.U32 R65, RZ, RZ, 0x7f800000 ;  /* 0x7f800000ff417424 */ /* 0x000fe400078e00ff */
[----:B------:R-:W-:Y:S02]  /*01a0*/  IMAD.MOV.U32 R35, RZ, RZ, 0x7f800000 ;  /* 0x7f800000ff237424 */ /* 0x000fe400078e00ff */
[----:B------:R-:W-:Y:S02]  /*01b0*/  IMAD.MOV.U32 R36, RZ, RZ, 0x7f800000 ;  /* 0x7f800000ff247424 */ /* 0x000fe400078e00ff */
[----:B0-----:R-:W-:Y:S02]  /*01c0*/  IMAD R17, R26, 0x40, R17 ;  /* 0x000000401a117824 */ /* 0x001fe400078e0211 */
[----:B------:R-:W-:-:S02]  /*01d0*/  IMAD.MOV.U32 R37, RZ, RZ, 0x7f800000 ;  /* 0x7f800000ff257424 */ /* 0x000fc400078e00ff */
[----:B---3--:R-:W-:Y:S02]  /*01e0*/  IMAD R18, R46, 0x40, R3 ;  /* 0x000000402e127824 */ /* 0x008fe400078e0203 */
[----:B------:R-:W-:Y:S02]  /*01f0*/  IMAD.MOV.U32 R38, RZ, RZ, 0x7f800000 ;  /* 0x7f800000ff267424 */ /* 0x000fe400078e00ff */
[----:B------:R-:W-:Y:S01]  /*0200*/  IMAD.MOV.U32 R39, RZ, RZ, 0x7f800000 ;  /* 0x7f800000ff277424 */ /* 0x000fe200078e00ff */
[----:B------:R-:W-:Y:S01]  /*0210*/  VIMNMX R3, PT, PT, R18, R17, !PT ;  /* 0x0000001112037248 */ /* 0x000fe20007fe0100 */
[----:B------:R-:W-:Y:S02]  /*0220*/  IMAD.MOV.U32 R40, RZ, RZ, 0x7f800000 ;  /* 0x7f800000ff287424 */ /* 0x000fe400078e00ff */
[----:B------:R-:W-:Y:S01]  /*0230*/  IMAD.MOV.U32 R41, RZ, RZ, 0x7f800000 ;  /* 0x7f800000ff297424 */ /* 0x000fe200078e00ff */
[----:B------:R-:W-:Y:S01]  /*0240*/  ISETP.GE.AND P0, PT, R3, R16, PT ;  /* 0x000000100300720c */ /* 0x000fe20003f06270 */
[----:B------:R-:W-:-:S02]  /*0250*/  IMAD.MOV.U32 R42, RZ, RZ, 0x7f800000 ;  /* 0x7f800000ff2a7424 */ /* 0x000fc400078e00ff */
[----:B------:R-:W-:Y:S02]  /*0260*/  IMAD.MOV.U32 R43, RZ, RZ, 0x7f800000 ;  /* 0x7f800000ff2b7424 */ /* 0x000fe400078e00ff */
[----:B------:R-:W-:Y:S02]  /*0270*/  IMAD.MOV.U32 R50, RZ, RZ, 0x7f800000 ;  /* 0x7f800000ff327424 */ /* 0x000fe400078e00ff */
[----:B------:R-:W-:Y:S02]  /*0280*/  IMAD.MOV.U32 R51, RZ, RZ, 0x7f800000 ;  /* 0x7f800000ff337424 */ /* 0x000fe400078e00ff */
[----:B------:R-:W-:Y:S02]  /*0290*/  IMAD.MOV.U32 R54, RZ, RZ, 0x7f800000 ;  /* 0x7f800000ff367424 */ /* 0x000fe400078e00ff */
[----:B------:R-:W-:Y:S02]  /*02a0*/  IMAD.MOV.U32 R55, RZ, RZ, 0x7f800000 ;  /* 0x7f800000ff377424 */ /* 0x000fe400078e00ff */
[----:B------:R-:W0:Y:S01]  /*02b0*/  @!P0 LDC.64 R44, c[0x0][0x380] ;  /* 0x0000e000ff2c8b82 */ /* 0x000e220000000a00 */
[----:B------:R-:W-:-:S02]  /*02c0*/  IMAD.MOV.U32 R56, RZ, RZ, 0x7f800000 ;  /* 0x7f800000ff387424 */ /* 0x000fc400078e00ff */
[----:B------:R-:W-:Y:S02]  /*02d0*/  IMAD.MOV.U32 R57, RZ, RZ, 0x7f800000 ;  /* 0x7f800000ff397424 */ /* 0x000fe400078e00ff */
[----:B------:R-:W-:Y:S02]  /*02e0*/  IMAD.MOV.U32 R58, RZ, RZ, 0x7f800000 ;  /* 0x7f800000ff3a7424 */ /* 0x000fe400078e00ff */
[----:B------:R-:W-:Y:S02]  /*02f0*/  IMAD.MOV.U32 R29, RZ, RZ, 0x7f800000 ;  /* 0x7f800000ff1d7424 */ /* 0x000fe400078e00ff */
[----:B------:R-:W-:Y:S02]  /*0300*/  IMAD.MOV.U32 R0, RZ, RZ, 0x7f800000 ;  /* 0x7f800000ff007424 */ /* 0x000fe400078e00ff */
[----:B------:R-:W-:Y:S02]  /*0310*/  IMAD.MOV.U32 R2, RZ, RZ, 0x7f800000 ;  /* 0x7f800000ff027424 */ /* 0x000fe400078e00ff */
        /* <DEDUP_REMOVED lines=28> */
[----:B------:R-:W-:Y:S02]  /*04e0*/  VIADD R74, R18, 0x8 ;  /* 0x00000008124a7836 */ /* 0x000fe40000000000 */
[----:B------:R-:W-:Y:S01]  /*04f0*/  IMAD.MOV.U32 R72, RZ, RZ, 0x7f800000 ;  /* 0x7f800000ff487424 */ /* 0x000fe200078e00ff */
[----:B0-2-4-:R-:W-:Y:S06]  /*0500*/  @!P1 BRA `(.L_x_7) ;  /* 0x0000000c00189947 */ /* 0x015fec0003800000 */
[----:B------:R-:W-:Y:S01]  /*0510*/  IMAD R75, R26, 0x40, R75 ;  /* 0x000000401a4b7824 */ /* 0x000fe200078e024b */
[----:B------:R-:W0:Y:S01]  /*0520*/  LDCU UR5, c[0x0][0x394] ;  /* 0x00007280ff0577ac */ /* 0x000e220008000800 */
[----:B------:R-:W-:Y:S02]  /*0530*/  IMAD R73, R46, 0x40, R73 ;  /* 0x000000402e497824 */ /* 0x000fe400078e0249 */
[----:B------:R-:W-:Y:S01]  /*0540*/  IMAD.MOV R66, RZ, RZ, -R16 ;  /* 0x000000ffff427224 */ /* 0x000fe200078e0a10 */
[----:B------:R-:W1:Y:S01]  /*0550*/  LDCU.64 UR8, c[0x0][0x388] ;  /* 0x00007100ff0877ac */ /* 0x000e620008000a00 */
[----:B------:R-:W-:Y:S02]  /*0560*/  IMAD.MOV.U32 R20, RZ, RZ, 0x7f800000 ;  /* 0x7f800000ff147424 */ /* 0x000fe400078e00ff */
[----:B------:R-:W-:-:S07]  /*0570*/  VIADD R75, R75, 0x20 ;  /* 0x000000204b4b7836 */ /* 0x000fce0000000000 */
.L_x_8:
[----:B------:R-:W2:Y:S01]  /*0580*/  LDC.64 R46, c[0x0][0x388] ;  /* 0x0000e200ff2e7b82 */ /* 0x000ea20000000a00 */
[----:B0-----:R-:W-:Y:S01]  /*0590*/  UIMAD UR4, UR5, UR5, URZ ;  /* 0x00000005050472a4 */ /* 0x001fe2000f8e02ff */
[----:B------:R-:W-:-:S05]  /*05a0*/  VIADD R26, R75, 0xffffffe0 ;  /* 0xffffffe04b1a7836 */ /* 0x000fca0000000000 */
[----:B------:R-:W-:-:S04]  /*05b0*/  IADD3 R49, P1, PT, R26, UR4, RZ ;  /* 0x000000041a317c10 */ /* 0x000fc8000ff3e0ff */
[----:B------:R-:W-:Y:S02]  /*05c0*/  LEA.HI.X.SX32 R26, R26, RZ, 0x1, P1 ;  /* 0x000000ff1a1a7211 */ /* 0x000fe400008f0eff */
[----:B-1----:R-:W-:-:S04]  /*05d0*/  LEA R48, P1, R49, UR8, 0x2 ;  /* 0x0000000831307c11 */ /* 0x002fc8000f8210ff */
[----:B------:R-:W-:-:S05]  /*05e0*/  LEA.HI.X R49, R49, UR9, R26, 0x2, P1 ;  /* 0x0000000931317c11 */ /* 0x000fca00088f141a */
[----:B------:R0:W3:Y:S01]  /*05f0*/  LDG.E R91, desc[UR6][R48.64] ;  /* 0x00000006305b7981 */ /* 0x0000e2000c1e1900 */
[----:B--2---:R-:W-:-:S05]  /*0600*/  IMAD.WIDE R46, R73, 0x4, R46 ;  /* 0x00000004492e7825 */ /* 0x004fca00078e022e */
[----:B------:R-:W3:Y:S01]  /*0610*/  LDG.E R79, desc[UR6][R46.64+0xc0] ;  /* 0x0000c0062e4f7981 */ /* 0x000ee2000c1e1900 */
[----:B------:R-:W-:-:S03]  /*0620*/  VIADD R52, R75, 0xffffffe8 ;  /* 0xffffffe84b347836 */ /* 0x000fc60000000000 */
[----:B------:R-:W2:Y:S02]  /*0630*/  LDG.E R80, desc[UR6][R46.64+0xa0] ;  /* 0x0000a0062e507981 */ /* 0x000ea4000c1e1900 */
[C---:B------:R-:W-:Y:S02]  /*0640*/  IADD3 R53, P1, PT, R52.reuse, UR4, RZ ;  /* 0x0000000434357c10 */ /* 0x040fe4000ff3e0ff */
[----:B------:R-:W4:Y:S02]  /*0650*/  LDG.E R26, desc[UR6][R46.64] ;  /* 0x000000062e1a7981 */ /* 0x000f24000c1e1900 */
[----:B------:R-:W-:Y:S02]  /*0660*/  LEA.HI.X.SX32 R52, R52, RZ, 0x1, P1 ;  /* 0x000000ff34347211 */ /* 0x000fe400008f0eff */
[C---:B0-----:R-:W-:Y:S01]  /*0670*/  LEA R48, P1, R53.reuse, UR8, 0x2 ;  /* 0x0000000835307c11 */ /* 0x041fe2000f8210ff */
[----:B------:R-:W5:Y:S03]  /*0680*/  LDG.E R84, desc[UR6][R46.64+0x20] ;  /* 0x000020062e547981 */ /* 0x000f66000c1e1900 */
[----:B------:R-:W-:Y:S01]  /*0690*/  LEA.HI.X R49, R53, UR9, R52, 0x2, P1 ;  /* 0x0000000935317c11 */ /* 0x000fe200088f1434 */
[----:B------:R-:W5:Y:S04]  /*06a0*/  LDG.E R78, desc[UR6][R46.64+0xe0] ;  /* 0x0000e0062e4e7981 */ /* 0x000f68000c1e1900 */
[----:B------:R-:W5:Y:S04]  /*06b0*/  LDG.E R83, desc[UR6][R46.64+0x40] ;  /* 0x000040062e537981 */ /* 0x000f68000c1e1900 */
[----:B------:R-:W5:Y:S04]  /*06c0*/  LDG.E R89, desc[UR6][R48.64] ;  /* 0x0000000630597981 */ /* 0x000f68000c1e1900 */
[----:B------:R-:W5:Y:S04]  /*06d0*/  LDG.E R82, desc[UR6][R46.64+0x60] ;  /* 0x000060062e527981 */ /* 0x000f68000c1e1900 */
[----:B------:R0:W5:Y:S01]  /*06e0*/  LDG.E R81, desc[UR6][R46.64+0x80] ;  /* 0x000080062e517981 */ /* 0x000162000c1e1900 */
[----:B------:R-:W-:-:S05]  /*06f0*/  VIADD R52, R75, 0xfffffff0 ;  /* 0xfffffff04b347836 */ /* 0x000fca0000000000 */
[----:B------:R-:W-:-:S04]  /*0700*/  IADD3 R53, P1, PT, R52, UR4, RZ ;  /* 0x0000000434357c10 */ /* 0x000fc8000ff3e0ff */
[----:B------:R-:W-:Y:S02]  /*0710*/  LEA.HI.X.SX32 R88, R52, RZ, 0x1, P1 ;  /* 0x000000ff34587211 */ /* 0x000fe400008f0eff */
[----:B------:R-:W-:-:S04]  /*0720*/  LEA R52, P1, R53, UR8, 0x2 ;  /* 0x0000000835347c11 */ /* 0x000fc8000f8210ff */
[----:B------:R-:W-:-:S06]  /*0730*/  LEA.HI.X R53, R53, UR9, R88, 0x2, P1 ;  /* 0x0000000935357c11 */ /* 0x000fcc00088f1458 */
[----:B------:R-:W5:Y:S01]  /*0740*/  LDG.E R53, desc[UR6][R52.64] ;  /* 0x0000000634357981 */ /* 0x000f62000c1e1900 */
[----:B0-----:R-:W-:-:S05]  /*0750*/  VIADD R46, R75, 0xfffffff8 ;  /* 0xfffffff84b2e7836 */ /* 0x001fca0000000000 */
[----:B------:R-:W-:-:S04]  /*0760*/  IADD3 R47, P1, PT, R46, UR4, RZ ;  /* 0x000000042e2f7c10 */ /* 0x000fc8000ff3e0ff */
[----:B------:R-:W-:Y:S02]  /*0770*/  LEA.HI.X.SX32 R88, R46, RZ, 0x1, P1 ;  /* 0x000000ff2e587211 */ /* 0x000fe400008f0eff */
[----:B------:R-:W-:Y:S01]  /*0780*/  LEA R46, P1, R47, UR8, 0x2 ;  /* 0x000000082f2e7c11 */ /* 0x000fe2000f8210ff */
[----:B------:R-:W-:-:S03]  /*0790*/  VIADD R48, R75, 0x8 ;  /* 0x000000084b307836 */ /* 0x000fc60000000000 */
[----:B------:R-:W-:Y:S02]  /*07a0*/  LEA.HI.X R47, R47, UR9, R88, 0x2, P1 ;  /* 0x000000092f2f7c11 */ /* 0x000fe400088f1458 */
[----:B------:R-:W-:-:S03]  /*07b0*/  IADD3 R49, P1, PT, R48, UR4, RZ ;  /* 0x0000000430317c10 */ /* 0x000fc6000ff3e0ff */
[----:B------:R3:W5:Y:S01]  /*07c0*/  LDG.E R93, desc[UR6][R46.64] ;  /* 0x000000062e5d7981 */ /* 0x000762000c1e1900 */
[----:B------:R-:W-:Y:S02]  /*07d0*/  LEA.HI.X.SX32 R88, R48, RZ, 0x1, P1 ;  /* 0x000000ff30587211 */ /* 0x000fe400008f0eff */
[----:B------:R-:W-:-:S04]  /*07e0*/  LEA R48, P1, R49, UR8, 0x2 ;  /* 0x0000000831307c11 */ /* 0x000fc8000f8210ff */
[----:B------:R-:W-:-:S06]  /*07f0*/  LEA.HI.X R49, R49, UR9, R88, 0x2, P1 ;  /* 0x0000000931317c11 */ /* 0x000fcc00088f1458 */
[----:B------:R0:W5:Y:S01]  /*0800*/  LDG.E R49, desc[UR6][R48.64] ;  /* 0x0000000630317981 */ /* 0x000162000c1e1900 */
[C---:B---3--:R-:W-:Y:S01]  /*0810*/  FADD R46, R91.reuse, R79 ;  /* 0x0000004f5b2e7221 */ /* 0x048fe20000000000 */
[----:B--2---:R-:W-:-:S04]  /*0820*/  FADD R47, R91, R80 ;  /* 0x000000505b2f7221 */ /* 0x004fc80000000000 */
[----:B------:R-:W-:Y:S01]  /*0830*/  FMNMX R9, R46, R9, PT ;  /* 0x000000092e097209 */ /* 0x000fe20003800000 */
[----:B------:R-:W-:Y:S01]  /*0840*/  VIADD R46, R75, 0x10 ;  /* 0x000000104b2e7836 */ /* 0x000fe20000000000 */
[----:B------:R-:W-:-:S04]  /*0850*/  FMNMX R10, R47, R10, PT ;  /* 0x0000000a2f0a7209 */ /* 0x000fc80003800000 */
[----:B------:R-:W-:Y:S01]  /*0860*/  IADD3 R47, P1, PT, R46, UR4, RZ ;  /* 0x000000042e2f7c10 */ /* 0x000fe2000ff3e0ff */
[----:B----4-:R-:W-:-:S03]  /*0870*/  FADD R52, R91, R26 ;  /* 0x0000001a5b347221 */ /* 0x010fc60000000000 */
[----:B0-----:R-:W-:Y:S02]  /*0880*/  LEA.HI.X.SX32 R48, R46, RZ, 0x1, P1 ;  /* 0x000000ff2e307211 */ /* 0x001fe400008f0eff */
[----:B------:R-:W-:Y:S02]  /*0890*/  LEA R46, P1, R47, UR8, 0x2 ;  /* 0x000000082f2e7c11 */ /* 0x000fe4000f8210ff */
[----:B------:R-:W-:Y:S01]  /*08a0*/  FMNMX R15, R52, R15, PT ;  /* 0x0000000f340f7209 */ /* 0x000fe20003800000 */
[----:B-----5:R-:W-:Y:S01]  /*08b0*/  FADD R52, R91, R84 ;  /* 0x000000545b347221 */ /* 0x020fe20000000000 */
[----:B------:R-:W-:Y:S01]  /*08c0*/  LEA.HI.X R47, R47, UR9, R48, 0x2, P1 ;  /* 0x000000092f2f7c11 */ /* 0x000fe200088f1430 */
[----:B------:R-:W-:-:S03]  /*08d0*/  FADD R48, R91, R78 ;  /* 0x0000004e5b307221 */ /* 0x000fc60000000000 */
[----:B------:R-:W-:Y:S01]  /*08e0*/  FMNMX R14, R52, R14, PT ;  /* 0x0000000e340e7209 */ /* 0x000fe20003800000 */
[----:B------:R-:W-:Y:S01]  /*08f0*/  FADD R52, R91, R83 ;  /* 0x000000535b347221 */ /* 0x000fe20000000000 */
[----:B------:R-:W-:Y:S01]  /*0900*/  FMNMX R8, R48, R8, PT ;  /* 0x0000000830087209 */ /* 0x000fe20003800000 */
        /* <DEDUP_REMOVED lines=8> */
[C---:B------:R-:W-:Y:S01]  /*0990*/  FADD R48, R89.reuse, R83 ;  /* 0x0000005359307221 */ /* 0x040fe20000000000 */
[----:B------:R0:W2:Y:S04]  /*09a0*/  LDG.E R91, desc[UR6][R46.64] ;  /* 0x000000062e5b7981 */ /* 0x0000a8000c1e1900 */
[----:B------:R-:W-:Y:S01]  /*09b0*/  FMNMX R5, R48, R5, PT ;  /* 0x0000000530057209 */ /* 0x000fe20003800000 */
[C---:B------:R-:W-:Y:S01]  /*09c0*/  FADD R48, R89.reuse, R82 ;  /* 0x0000005259307221 */ /* 0x040fe20000000000 */
[----:B0-----:R-:W-:-:S04]  /*09d0*/  FADD R47, R89, R80 ;  /* 0x00000050592f7221 */ /* 0x001fc80000000000 */
[----:B------:R-:W-:Y:S02]  /*09e0*/  FMNMX R4, R48, R4, PT ;  /* 0x0000000430047209 */ /* 0x000fe40003800000 */
[----:B------:R-:W-:Y:S01]  /*09f0*/  FMNMX R2, R47, R2, PT ;  /* 0x000000022f027209 */ /* 0x000fe20003800000 */
[C---:B------:R-:W-:Y:S01]  /*0a00*/  FADD R47, R89.reuse, R79 ;  /* 0x0000004f592f7221 */ /* 0x040fe20000000000 */
[----:B------:R-:W-:-:S04]  /*0a10*/  FADD R48, R89, R81 ;  /* 0x0000005159307221 */ /* 0x000fc80000000000 */
[----:B------:R-:W-:Y:S02]  /*0a20*/  FMNMX R0, R47, R0, PT ;  /* 0x000000002f007209 */ /* 0x000fe40003800000 */
[C---:B------:R-:W-:Y:S02]  /*0a30*/  IADD3 R47, P1, PT, R75.reuse, UR4, RZ ;  /* 0x000000044b2f7c10 */ /* 0x040fe4000ff3e0ff */
[----:B------:R-:W-:Y:S02]  /*0a40*/  FMNMX R3, R48, R3, PT ;  /* 0x0000000330037209 */ /* 0x000fe40003800000 */
[----:B------:R-:W-:Y:S02]  /*0a50*/  LEA.HI.X.SX32 R48, R75, RZ, 0x1, P1 ;  /* 0x000000ff4b307211 */ /* 0x000fe400008f0eff */
[----:B------:R-:W-:-:S04]  /*0a60*/  LEA R46, P1, R47, UR8, 0x2 ;  /* 0x000000082f2e7c11 */ /* 0x000fc8000f8210ff */
[----:B------:R-:W-:Y:S01]  /*0a70*/  LEA.HI.X R47, R47, UR9, R48, 0x2, P1 ;  /* 0x000000092f2f7c11 */ /* 0x000fe200088f1430 */
[----:B------:R-:W-:-:S04]  /*0a80*/  FADD R48, R89, R78 ;  /* 0x0000004e59307221 */ /* 0x000fc80000000000 */
[----:B------:R0:W3:Y:S01]  /*0a90*/  LDG.E R89, desc[UR6][R46.64] ;  /* 0x000000062e597981 */ /* 0x0000e2000c1e1900 */
[----:B------:R-:W-:Y:S01]  /*0aa0*/  FMNMX R29, R48, R29, PT ;  /* 0x0000001d301d7209 */ /* 0x000fe20003800000 */
[----:B------:R-:W-:-:S05]  /*0ab0*/  FADD R48, R53, R26 ;  /* 0x0000001a35307221 */ /* 0x000fca0000000000 */
[----:B------:R-:W-:Y:S01]  /*0ac0*/  FMNMX R58, R48, R58, PT ;  /* 0x0000003a303a7209 */ /* 0x000fe20003800000 */
[----:B------:R-:W-:-:S05]  /*0ad0*/  FADD R48, R53, R84 ;  /* 0x0000005435307221 */ /* 0x000fca0000000000 */
[----:B------:R-:W-:Y:S01]  /*0ae0*/  FMNMX R57, R48, R57, PT ;  /* 0x0000003930397209 */ /* 0x000fe20003800000 */
[C---:B------:R-:W-:Y:S01]  /*0af0*/  FADD R48, R53.reuse, R83 ;  /* 0x0000005335307221 */ /* 0x040fe20000000000 */
[C---:B0-----:R-:W-:Y:S01]  /*0b00*/  FADD R46, R53.reuse, R80 ;  /* 0x00000050352e7221 */ /* 0x041fe20000000000 */
[----:B------:R-:W-:-:S03]  /*0b10*/  FADD R47, R53, R79 ;  /* 0x0000004f352f7221 */ /* 0x000fc60000000000 */
[----:B------:R-:W-:Y:S01]  /*0b20*/  FMNMX R56, R48, R56, PT ;  /* 0x0000003830387209 */ /* 0x000fe20003800000 */
[----:B------:R-:W-:Y:S01]  /*0b30*/  FADD R48, R53, R82 ;  /* 0x0000005235307221 */ /* 0x000fe20000000000 */
[----:B------:R-:W-:Y:S01]  /*0b40*/  FMNMX R51, R46, R51, PT ;  /* 0x000000332e337209 */ /* 0x000fe20003800000 */
[----:B------:R-:W-:Y:S01]  /*0b50*/  VIADD R46, R75, 0x18 ;  /* 0x000000184b2e7836 */ /* 0x000fe20000000000 */
[----:B------:R-:W-:Y:S02]  /*0b60*/  FMNMX R50, R47, R50, PT ;  /* 0x000000322f327209 */ /* 0x000fe40003800000 */
[----:B------:R-:W-:Y:S01]  /*0b70*/  FMNMX R55, R48, R55, PT ;  /* 0x0000003730377209 */ /* 0x000fe20003800000 */
[----:B------:R-:W-:Y:S01]  /*0b80*/  FADD R48, R53, R81 ;  /* 0x0000005135307221 */ /* 0x000fe20000000000 */
[----:B------:R-:W-:-:S04]  /*0b90*/  IADD3 R47, P1, PT, R46, UR4, RZ ;  /* 0x000000042e2f7c10 */ /* 0x000fc8000ff3e0ff */
[----:B------:R-:W-:Y:S02]  /*0ba0*/  FMNMX R54, R48, R54, PT ;  /* 0x0000003630367209 */ /* 0x000fe40003800000 */
[----:B------:R-:W-:Y:S02]  /*0bb0*/  LEA.HI.X.SX32 R48, R46, RZ, 0x1, P1 ;  /* 0x000000ff2e307211 */ /* 0x000fe400008f0eff */
[----:B------:R-:W-:-:S04]  /*0bc0*/  LEA R46, P1, R47, UR8, 0x2 ;  /* 0x000000082f2e7c11 */ /* 0x000fc8000f8210ff */
[----:B------:R-:W-:-:S06]  /*0bd0*/  LEA.HI.X R47, R47, UR9, R48, 0x2, P1 ;  /* 0x000000092f2f7c11 */ /* 0x000fcc00088f1430 */
[----:B------:R0:W4:Y:S01]  /*0be0*/  LDG.E R47, desc[UR6][R46.64] ;  /* 0x000000062e2f7981 */ /* 0x000122000c1e1900 */
[----:B------:R-:W-:Y:S01]  /*0bf0*/  FADD R48, R53, R78 ;  /* 0x0000004e35307221 */ /* 0x000fe20000000000 */
[C---:B------:R-:W-:Y:S01]  /*0c00*/  FADD R53, R93.reuse, R26 ;  /* 0x0000001a5d357221 */ /* 0x040fe20000000000 */
[----:B0-----:R-:W-:-:S04]  /*0c10*/  FADD R46, R93, R80 ;  /* 0x000000505d2e7221 */ /* 0x001fc80000000000 */
[----:B------:R-:W-:Y:S01]  /*0c20*/  FMNMX R42, R53, R42, PT ;  /* 0x0000002a352a7209 */ /* 0x000fe20003800000 */
[C---:B------:R-:W-:Y:S01]  /*0c30*/  FADD R53, R93.reuse, R83 ;  /* 0x000000535d357221 */ /* 0x040fe20000000000 */
        /* <DEDUP_REMOVED lines=9> */
[----:B------:R-:W-:Y:S01]  /*0cd0*/  FADD R46, R49, R82 ;  /* 0x00000052312e7221 */ /* 0x000fe20000000000 */
[----:B------:R-:W-:Y:S01]  /*0ce0*/  FMNMX R43, R48, R43, PT ;  /* 0x0000002b302b7209 */ /* 0x000fe20003800000 */
[----:B------:R-:W-:Y:S01]  /*0cf0*/  FADD R48, R93, R84 ;  /* 0x000000545d307221 */ /* 0x000fe20000000000 */
[----:B------:R-:W-:Y:S01]  /*0d00*/  FMNMX R36, R53, R36, PT ;  /* 0x0000002435247209 */ /* 0x000fe20003800000 */
[C---:B------:R-:W-:Y:S01]  /*0d10*/  FADD R53, R49.reuse, R26 ;  /* 0x0000001a31357221 */ /* 0x040fe20000000000 */
[----:B------:R-:W-:Y:S01]  /*0d20*/  FMNMX R23, R46, R23, PT ;  /* 0x000000172e177209 */ /* 0x000fe20003800000 */
[----:B------:R-:W-:Y:S01]  /*0d30*/  FADD R46, R49, R80 ;  /* 0x00000050312e7221 */ /* 0x000fe20000000000 */
[----:B------:R-:W-:Y:S01]  /*0d40*/  FMNMX R41, R48, R41, PT ;  /* 0x0000002930297209 */ /* 0x000fe20003800000 */
[----:B------:R-:W-:Y:S01]  /*0d50*/  FADD R48, R93, R82 ;  /* 0x000000525d307221 */ /* 0x000fe20000000000 */
[----:B------:R-:W-:Y:S01]  /*0d60*/  FMNMX R34, R53, R34, PT ;  /* 0x0000002235227209 */ /* 0x000fe20003800000 */
[----:B------:R-:W-:Y:S01]  /*0d70*/  FADD R53, R49, R83 ;  /* 0x0000005331357221 */ /* 0x000fe20000000000 */
[----:B------:R-:W-:-:S02]  /*0d80*/  FMNMX R85, R46, R85, PT ;  /* 0x000000552e557209 */ /* 0x000fc40003800000 */
[----:B------:R-:W-:Y:S01]  /*0d90*/  FMNMX R39, R48, R39, PT ;  /* 0x0000002730277209 */ /* 0x000fe20003800000 */
[----:B------:R-:W-:Y:S01]  /*0da0*/  FADD R48, R49, R79 ;  /* 0x0000004f31307221 */ /* 0x000fe20000000000 */
[----:B------:R-:W-:Y:S01]  /*0db0*/  FMNMX R24, R53, R24, PT ;  /* 0x0000001835187209 */ /* 0x000fe20003800000 */
[C---:B------:R-:W-:Y:S01]  /*0dc0*/  FADD R53, R49.reuse, R81 ;  /* 0x0000005131357221 */ /* 0x040fe20000000000 */
[----:B------:R-:W-:-:S05]  /*0dd0*/  FADD R49, R49, R78 ;  /* 0x0000004e31317221 */ /* 0x000fca0000000000 */
[----:B------:R-:W-:Y:S01]  /*0de0*/  FMNMX R20, R49, R20, PT ;  /* 0x0000001431147209 */ /* 0x000fe20003800000 */
[----:B------:R-:W-:Y:S01]  /*0df0*/  VIADD R66, R66, 0x1 ;  /* 0x0000000142427836 */ /* 0x000fe20000000000 */
[----:B------:R-:W-:Y:S02]  /*0e00*/  FMNMX R21, R48, R21, PT ;  /* 0x0000001530157209 */ /* 0x000fe40003800000 */
[----:B------:R-:W-:Y:S02]  /*0e10*/  FMNMX R22, R53, R22, PT ;  /* 0x0000001635167209 */ /* 0x000fe40003800000 */
[----:B------:R-:W-:Y:S02]  /*0e20*/  ISETP.NE.AND P1, PT, R66, RZ, PT ;  /* 0x000000ff4200720c */ /* 0x000fe40003f25270 */
[----:B------:R-:W-:Y:S01]  /*0e30*/  FMNMX R11, R52, R11, PT ;  /* 0x0000000b340b7209 */ /* 0x000fe20003800000 */
[----:B------:R-:W-:Y:S02]  /*0e40*/  VIADD R73, R73, UR5 ;  /* 0x0000000549497c36 */ /* 0x000fe40008000000 */
[----:B------:R-:W-:-:S02]  /*0e50*/  VIADD R75, R75, UR5 ;  /* 0x000000054b4b7c36 */ /* 0x000fc40008000000 */
[----:B--2---:R-:W-:-:S05]  /*0e60*/  FADD R46, R91, R26 ;  /* 0x0000001a5b2e7221 */ /* 0x004fca0000000000 */
[----:B------:R-:W-:Y:S01]  /*0e70*/  FMNMX R19, R46, R19, PT ;  /* 0x000000132e137209 */ /* 0x000fe20003800000 */
[C---:B------:R-:W-:Y:S01]  /*0e80*/  FADD R46, R91.reuse, R84 ;  /* 0x000000545b2e7221 */ /* 0x040fe20000000000 */
[----:B------:R-:W-:-:S04]  /*0e90*/  FADD R49, R91, R83 ;  /* 0x000000535b317221 */ /* 0x000fc80000000000 */
        /* <DEDUP_REMOVED lines=8> */
[----:B------:R-:W-:Y:S02]  /*0f20*/  FMNMX R63, R46, R63, PT ;  /* 0x0000003f2e3f7209 */ /* 0x000fe40003800000 */
[----:B------:R-:W-:Y:S01]  /*0f30*/  FMNMX R64, R49, R64, PT ;  /* 0x0000004031407209 */ /* 0x000fe20003800000 */
[C---:B---3--:R-:W-:Y:S01]  /*0f40*/  FADD R46, R89.reuse, R26 ;  /* 0x0000001a592e7221 */ /* 0x048fe20000000000 */
[----:B------:R-:W-:-:S04]  /*0f50*/  FADD R49, R89, R83 ;  /* 0x0000005359317221 */ /* 0x000fc80000000000 */
[----:B------:R-:W-:Y:S01]  /*0f60*/  FMNMX R65, R46, R65, PT ;  /* 0x000000412e417209 */ /* 0x000fe20003800000 */
[----:B------:R-:W-:Y:S01]  /*0f70*/  FADD R46, R89, R84 ;  /* 0x00000054592e7221 */ /* 0x000fe20000000000 */
[----:B------:R-:W-:Y:S01]  /*0f80*/  FMNMX R32, R49, R32, PT ;  /* 0x0000002031207209 */ /* 0x000fe20003800000 */
[----:B------:R-:W-:-:S03]  /*0f90*/  FADD R49, R89, R81 ;  /* 0x0000005159317221 */ /* 0x000fc60000000000 */
[----:B------:R-:W-:Y:S01]  /*0fa0*/  FMNMX R33, R46, R33, PT ;  /* 0x000000212e217209 */ /* 0x000fe20003800000 */
[----:B------:R-:W-:Y:S01]  /*0fb0*/  FADD R46, R89, R82 ;  /* 0x00000052592e7221 */ /* 0x000fe20000000000 */
[----:B------:R-:W-:Y:S01]  /*0fc0*/  FADD R48, R91, R78 ;  /* 0x0000004e5b307221 */ /* 0x000fe20000000000 */
[----:B------:R-:W-:Y:S01]  /*0fd0*/  FMNMX R30, R49, R30, PT ;  /* 0x0000001e311e7209 */ /* 0x000fe20003800000 */
[C---:B------:R-:W-:Y:S01]  /*0fe0*/  FADD R49, R89.reuse, R80 ;  /* 0x0000005059317221 */ /* 0x040fe20000000000 */
[C---:B------:R-:W-:Y:S01]  /*0ff0*/  FADD R53, R89.reuse, R79 ;  /* 0x0000004f59357221 */ /* 0x040fe20000000000 */
[----:B------:R-:W-:Y:S01]  /*1000*/  FMNMX R31, R46, R31, PT ;  /* 0x0000001f2e1f7209 */ /* 0x000fe20003800000 */
[----:B------:R-:W-:Y:S01]  /*1010*/  FADD R46, R89, R78 ;  /* 0x0000004e592e7221 */ /* 0x000fe20000000000 */
[----:B------:R-:W-:Y:S02]  /*1020*/  FMNMX R87, R48, R87, PT ;  /* 0x0000005730577209 */ /* 0x000fe40003800000 */
[----:B------:R-:W-:-:S02]  /*1030*/  FMNMX R86, R49, R86, PT ;  /* 0x0000005631567209 */ /* 0x000fc40003800000 */
[----:B------:R-:W-:Y:S02]  /*1040*/  FMNMX R28, R53, R28, PT ;  /* 0x0000001c351c7209 */ /* 0x000fe40003800000 */
[----:B------:R-:W-:Y:S01]  /*1050*/  FMNMX R27, R46, R27, PT ;  /* 0x0000001b2e1b7209 */ /* 0x000fe20003800000 */
[C---:B----4-:R-:W-:Y:S01]  /*1060*/  FADD R48, R47.reuse, R81 ;  /* 0x000000512f307221 */ /* 0x050fe20000000000 */
[C---:B------:R-:W-:Y:S01]  /*1070*/  FADD R26, R47.reuse, R26 ;  /* 0x0000001a2f1a7221 */ /* 0x040fe20000000000 */
[C---:B------:R-:W-:Y:S01]  /*1080*/  FADD R49, R47.reuse, R84 ;  /* 0x000000542f317221 */ /* 0x040fe20000000000 */
[C---:B------:R-:W-:Y:S01]  /*1090*/  FADD R46, R47.reuse, R83 ;  /* 0x000000532f2e7221 */ /* 0x040fe20000000000 */
[C---:B------:R-:W-:Y:S01]  /*10a0*/  FADD R53, R47.reuse, R82 ;  /* 0x000000522f357221 */ /* 0x040fe20000000000 */
[C---:B------:R-:W-:Y:S01]  /*10b0*/  FADD R81, R47.reuse, R80 ;  /* 0x000000502f517221 */ /* 0x040fe20000000000 */
[C---:B------:R-:W-:Y:S01]  /*10c0*/  FADD R52, R47.reuse, R79 ;  /* 0x0000004f2f347221 */ /* 0x040fe20000000000 */
[----:B------:R-:W-:Y:S01]  /*10d0*/  FADD R47, R47, R78 ;  /* 0x0000004e2f2f7221 */ /* 0x000fe20000000000 */
[----:B------:R-:W-:-:S02]  /*10e0*/  FMNMX R77, R26, R77, PT ;  /* 0x0000004d1a4d7209 */ /* 0x000fc40003800000 */
[----:B------:R-:W-:Y:S02]  /*10f0*/  FMNMX R76, R49, R76, PT ;  /* 0x0000004c314c7209 */ /* 0x000fe40003800000 */
[----:B------:R-:W-:Y:S02]  /*1100*/  FMNMX R67, R46, R67, PT ;  /* 0x000000432e437209 */ /* 0x000fe40003800000 */
[----:B------:R-:W-:Y:S02]  /*1110*/  FMNMX R68, R53, R68, PT ;  /* 0x0000004435447209 */ /* 0x000fe40003800000 */
[----:B------:R-:W-:Y:S02]  /*1120*/  FMNMX R69, R48, R69, PT ;  /* 0x0000004530457209 */ /* 0x000fe40003800000 */
[----:B------:R-:W-:Y:S02]  /*1130*/  FMNMX R70, R81, R70, PT ;  /* 0x0000004651467209 */ /* 0x000fe40003800000 */
[----:B------:R-:W-:-:S02]  /*1140*/  FMNMX R71, R52, R71, PT ;  /* 0x0000004734477209 */ /* 0x000fc40003800000 */
[----:B------:R-:W-:Y:S01]  /*1150*/  FMNMX R72, R47, R72, PT ;  /* 0x000000482f487209 */ /* 0x000fe20003800000 */
[----:B------:R-:W-:Y:S06]  /*1160*/  @P1 BRA `(.L_x_8) ;  /* 0xfffffff400041947 */ /* 0x000fec000383ffff */
.L_x_7:
[----:B------:R-:W0:Y:S01]  /*1170*/  LDCU.64 UR10, c[0x0][0x380] ;  /* 0x00007000ff0a77ac */ /* 0x000e220008000a00 */
[C---:B------:R-:W-:Y:S01]  /*1180*/  VIADD R66, R18.reuse, 0x10 ;  /* 0x0000001012427836 */ /* 0x040fe20000000000 */
[C---:B------:R-:W-:Y:S01]  /*1190*/  VIMNMX R47, PT, PT, R17.reuse, R74, !PT ;  /* 0x0000004a112f7248 */ /* 0x040fe20007fe0100 */
[C---:B------:R-:W-:Y:S02]  /*11a0*/  VIADD R73, R17.reuse, 0x8 ;  /* 0x0000000811497836 */ /* 0x040fe40000000000 */
[C---:B------:R-:W-:Y:S01]  /*11b0*/  IMAD R53, R17.reuse, R16, RZ ;  /* 0x0000001011357224 */ /* 0x040fe200078e02ff */
[----:B------:R-:W-:Y:S01]  /*11c0*/  VIMNMX R49, PT, PT, R17, R66, !PT ;  /* 0x0000004211317248 */ /* 0x000fe20007fe0100 */
[C---:B------:R-:W-:Y:S01]  /*11d0*/  VIADD R26, R18.reuse, 0x20 ;  /* 0x00000020121a7836 */ /* 0x040fe20000000000 */
[-C--:B------:R-:W-:Y:S01]  /*11e0*/  ISETP.GE.AND P5, PT, R47, R16.reuse, PT ;  /* 0x000000102f00720c */ /* 0x080fe20003fa6270 */
[C---:B------:R-:W-:Y:S01]  /*11f0*/  @!P0 IMAD.IADD R47, R18.reuse, 0x1, R53 ;  /* 0x00000001122f8824 */ /* 0x040fe200078e0235 */
[----:B------:R-:W-:Y:S01]  /*1200*/  ISETP.GE.AND P6, PT, R49, R16, PT ;  /* 0x000000103100720c */ /* 0x000fe20003fc6270 */
[C---:B------:R-:W-:Y:S01]  /*1210*/  VIADD R80, R18.reuse, 0x28 ;  /* 0x0000002812507836 */ /* 0x040fe20000000000 */
[C---:B------:R-:W-:Y:S01]  /*1220*/  VIMNMX R49, PT, PT, R18.reuse, R73, !PT ;  /* 0x0000004912317248 */ /* 0x040fe20007fe0100 */
[----:B------:R-:W-:Y:S01]  /*1230*/  @!P0 IMAD.WIDE R46, R47, 0x4, R44 ;  /* 0x000000042f2e8825 */ /* 0x000fe200078e022c */
[----:B------:R-:W-:-:S02]  /*1240*/  IADD3 R48, P2, PT, R18, R53, RZ ;  /* 0x0000003512307210 */ /* 0x000fc40007f5e0ff */
[----:B------:R-:W-:Y:S01]  /*1250*/  ISETP.GE.AND P1, PT, R49, R16, PT ;  /* 0x000000103100720c */ /* 0x000fe20003f26270 */
[C---:B------:R-:W-:Y:S01]  /*1260*/  VIADD R52, R18.reuse, 0x18 ;  /* 0x0000001812347836 */ /* 0x040fe20000000000 */
[----:B------:R-:W-:Y:S01]  /*1270*/  VIMNMX R45, PT, PT, R17, R26, !PT ;  /* 0x0000001a112d7248 */ /* 0x000fe20007fe0100 */
[----:B------:R-:W-:Y:S01]  /*1280*/  VIADD R78, R18, 0x30 ;  /* 0x00000030124e7836 */ /* 0x000fe20000000000 */
[----:B------:R-:W-:Y:S01]  /*1290*/  LEA.HI.X.SX32 R49, R53, RZ, 0x1, P2 ;  /* 0x000000ff35317211 */ /* 0x000fe200010f0eff */
[----:B------:R1:W-:Y:S01]  /*12a0*/  @!P0 STG.E desc[UR6][R46.64], R15 ;  /* 0x0000000f2e008986 */ /* 0x0003e2000c101906 */
[----:B0-----:R-:W-:Y:S01]  /*12b0*/  LEA R44, P2, R48, UR10, 0x2 ;  /* 0x0000000a302c7c11 */ /* 0x001fe2000f8410ff */
[----:B------:R-:W-:Y:S01]  /*12c0*/  VIADD R82, R18, 0x38 ;  /* 0x0000003812527836 */ /* 0x000fe20000000000 */
[----:B------:R-:W-:Y:S02]  /*12d0*/  ISETP.GE.AND P4, PT, R45, R16, PT ;  /* 0x000000102d00720c */ /* 0x000fe40003f86270 */
[----:B------:R-:W-:-:S02]  /*12e0*/  LEA.HI.X R45, R48, UR11, R49, 0x2, P2 ;  /* 0x0000000b302d7c11 */ /* 0x000fc400090f1431 */
[C---:B------:R-:W-:Y:S02]  /*12f0*/  VIMNMX R49, PT, PT, R17.reuse, R80, !PT ;  /* 0x0000005011317248 */ /* 0x040fe40007fe0100 */
[----:B------:R-:W-:Y:S01]  /*1300*/  VIMNMX R75, PT, PT, R17, R52, !PT ;  /* 0x00000034114b7248 */ /* 0x000fe20007fe0100 */
[----:B------:R0:W-:Y:S01]  /*1310*/  @!P6 STG.E desc[UR6][R44.64+0x40], R13 ;  /* 0x0000400d2c00e986 */ /* 0x0001e2000c101906 */
[-C--:B------:R-:W-:Y:S01]  /*1320*/  ISETP.GE.AND P0, PT, R49, R16.reuse, PT ;  /* 0x000000103100720c */ /* 0x080fe20003f06270 */
[----:B-1----:R-:W-:Y:S01]  /*1330*/  VIADD R15, R17, 0x10 ;  /* 0x00000010110f7836 */ /* 0x002fe20000000000 */
[----:B------:R-:W1:Y:S01]  /*1340*/  @!P1 LDC.64 R48, c[0x0][0x380] ;  /* 0x0000e000ff309b82 */ /* 0x000e620000000a00 */
[----:B------:R-:W-:Y:S01]  /*1350*/  ISETP.GE.AND P3, PT, R75, R16, PT ;  /* 0x000000104b00720c */ /* 0x000fe20003f66270 */
[----:B------:R2:W-:Y:S01]  /*1360*/  @!P5 STG.E desc[UR6][R44.64+0x20], R14 ;  /* 0x0000200e2c00d986 */ /* 0x0005e2000c101906 */
[----:B------:R-:W-:Y:S01]  /*1370*/  VIMNMX R75, PT, PT, R17, R78, !PT ;  /* 0x0000004e114b7248 */ /* 0x000fe20007fe0100 */
[----:B------:R-:W-:Y:S01]  /*1380*/  IMAD R47, R16, 0x8, R53 ;  /* 0x00000008102f7824 */ /* 0x000fe200078e0235 */
[----:B------:R-:W-:Y:S01]  /*1390*/  VIMNMX R79, PT, PT, R74, R73, !PT ;  /* 0x000000494a4f7248 */ /* 0x000fe20007fe0100 */
[----:B------:R3:W-:Y:S01]  /*13a0*/  @!P4 STG.E desc[UR6][R44.64+0x80], R11 ;  /* 0x0000800b2c00c986 */ /* 0x0007e2000c101906 */
[----:B------:R-:W-:-:S02]  /*13b0*/  ISETP.GE.AND P2, PT, R75, R16, PT ;  /* 0x000000104b00720c */ /* 0x000fc40003f46270 */
[----:B------:R-:W-:Y:S01]  /*13c0*/  VIMNMX R75, PT, PT, R17, R82, !PT ;  /* 0x00000052114b7248 */ /* 0x000fe20007fe0100 */
[C---:B0-----:R-:W-:Y:S01]  /*13d0*/  @!P1 IMAD.IADD R13, R18.reuse, 0x1, R47 ;  /* 0x00000001120d9824 */ /* 0x041fe200078e022f */
[-C--:B------:R-:W-:Y:S01]  /*13e0*/  ISETP.GE.AND P6, PT, R79, R16.reuse, PT ;  /* 0x000000104f00720c */ /* 0x080fe20003fc6270 */
[----:B------:R-:W-:Y:S01]  /*13f0*/  @!P0 STG.E desc[UR6][R44.64+0xa0], R10 ;  /* 0x0000a00a2c008986 */ /* 0x000fe2000c101906 */
[----:B------:R-:W-:Y:S02]  /*1400*/  VIMNMX R79, PT, PT, R18, R15, !PT ;  /* 0x0000000f124f7248 */ /* 0x000fe40007fe0100 */
[-C--:B------:R-:W-:Y:S01]  /*1410*/  ISETP.GE.AND P5, PT, R75, R16.reuse, PT ;  /* 0x000000104b00720c */ /* 0x080fe20003fa6270 */
[----:B------:R0:W-:Y:S01]  /*1420*/  @!P3 STG.E desc[UR6][R44.64+0x60], R12 ;  /* 0x0000600c2c00b986 */ /* 0x0001e2000c101906 */
[----:B------:R-:W-:Y:S02]  /*1430*/  ISETP.GE.AND P0, PT, R79, R16, PT ;  /* 0x000000104f00720c */ /* 0x000fe40003f06270 */
[----:B------:R-:W-:Y:S01]  /*1440*/  VIMNMX R75, PT, PT, R66, R73, !PT ;  /* 0x00000049424b7248 */ /* 0x000fe20007fe0100 */
[----:B------:R-:W-:Y:S01]  /*1450*/  @!P2 STG.E desc[UR6][R44.64+0xc0], R9 ;  /* 0x0000c0092c00a986 */ /* 0x000fe2000c101906 */
[----:B--2---:R-:W-:-:S02]  /*1460*/  IADD3 R14, P2, PT, R18, R47, RZ ;  /* 0x0000002f120e7210 */ /* 0x004fc40007f5e0ff */
[----:B------:R-:W-:Y:S01]  /*1470*/  ISETP.GE.AND P3, PT, R75, R16, PT ;  /* 0x000000104b00720c */ /* 0x000fe20003f66270 */
[----:B-1----:R-:W-:Y:S01]  /*1480*/  @!P1 IMAD.WIDE R48, R13, 0x4, R48 ;  /* 0x000000040d309825 */ /* 0x002fe200078e0230 */
[----:B------:R-:W-:Y:S02]  /*1490*/  LEA.HI.X.SX32 R13, R47, RZ, 0x1, P2 ;  /* 0x000000ff2f0d7211 */ /* 0x000fe400010f0eff */
[-C--:B---3--:R-:W-:Y:S01]  /*14a0*/  VIMNMX R11, PT, PT, R80, R73.reuse, !PT ;  /* 0x00000049500b7248 */ /* 0x088fe20007fe0100 */
[----:B------:R1:W-:Y:S01]  /*14b0*/  @!P5 STG.E desc[UR6][R44.64+0xe0], R8 ;  /* 0x0000e0082c00d986 */ /* 0x0003e2000c101906 */
[----:B0-----:R-:W-:Y:S02]  /*14c0*/  LEA R12, P2, R14, UR10, 0x2 ;  /* 0x0000000a0e0c7c11 */ /* 0x001fe4000f8410ff */
[----:B------:R-:W-:Y:S01]  /*14d0*/  VIMNMX R75, PT, PT, R52, R73, !PT ;  /* 0x00000049344b7248 */ /* 0x000fe20007fe0100 */
[----:B------:R0:W-:Y:S01]  /*14e0*/  @!P1 STG.E desc[UR6][R48.64], R7 ;  /* 0x0000000730009986 */ /* 0x0001e2000c101906 */
[----:B------:R-:W-:-:S02]  /*14f0*/  LEA.HI.X R13, R14, UR11, R13, 0x2, P2 ;  /* 0x0000000b0e0d7c11 */ /* 0x000fc400090f140d */
[-C--:B------:R-:W-:Y:S02]  /*1500*/  ISETP.GE.AND P2, PT, R11, R16.reuse, PT ;  /* 0x000000100b00720c */ /* 0x080fe40003f46270 */
[----:B------:R-:W-:Y:S01]  /*1510*/  VIMNMX R11, PT, PT, R74, R15, !PT ;  /* 0x0000000f4a0b7248 */ /* 0x000fe20007fe0100 */
[----:B------:R2:W-:Y:S01]  /*1520*/  @!P3 STG.E desc[UR6][R12.64+0x40], R5 ;  /* 0x000040050c00b986 */ /* 0x0005e2000c101906 */
[-C--:B------:R-:W-:Y:S01]  /*1530*/  ISETP.GE.AND P4, PT, R75, R16.reuse, PT ;  /* 0x000000104b00720c */ /* 0x080fe20003f86270 */
[----:B-1----:R-:W1:Y:S01]  /*1540*/  @!P0 LDC.64 R8, c[0x0][0x380] ;  /* 0x0000e000ff088b82 */ /* 0x002e620000000a00 */
[-C--:B------:R-:W-:Y:S01]  /*1550*/  VIMNMX R75, PT, PT, R26, R73.reuse, !PT ;  /* 0x000000491a4b7248 */ /* 0x080fe20007fe0100 */
[----:B------:R3:W-:Y:S01]  /*1560*/  @!P6 STG.E desc[UR6][R12.64+0x20], R6 ;  /* 0x000020060c00e986 */ /* 0x0007e2000c101906 */
[-C--:B------:R-:W-:Y:S01]  /*1570*/  ISETP.GE.AND P3, PT, R11, R16.reuse, PT ;  /* 0x000000100b00720c */ /* 0x080fe20003f66270 */
[----:B------:R-:W-:Y:S01]  /*1580*/  VIADD R11, R17, 0x18 ;  /* 0x00000018110b7836 */ /* 0x000fe20000000000 */
[-C--:B------:R-:W-:Y:S01]  /*1590*/  VIMNMX R47, PT, PT, R78, R73.reuse, !PT ;  /* 0x000000494e2f7248 */ /* 0x080fe20007fe0100 */
[----:B0-----:R-:W-:Y:S01]  /*15a0*/  IMAD R7, R16, 0x10, R53 ;  /* 0x0000001010077824 */ /* 0x001fe200078e0235 */
[-C--:B------:R-:W-:Y:S01]  /*15b0*/  ISETP.GE.AND P5, PT, R75, R16.reuse, PT ;  /* 0x000000104b00720c */ /* 0x080fe20003fa6270 */
[----:B------:R-:W-:Y:S01]  /*15c0*/  @!P2 STG.E desc[UR6][R12.64+0xa0], R2 ;  /* 0x0000a0020c00a986 */ /* 0x000fe2000c101906 */
[----:B------:R-:W-:Y:S01]  /*15d0*/  VIMNMX R73, PT, PT, R82, R73, !PT ;  /* 0x0000004952497248 */ /* 0x000fe20007fe0100 */
[C---:B--2---:R-:W-:Y:S01]  /*15e0*/  @!P0 IMAD.IADD R5, R18.reuse, 0x1, R7 ;  /* 0x0000000112058824 */ /* 0x044fe200078e0207 */
[-C--:B------:R-:W-:Y:S01]  /*15f0*/  ISETP.GE.AND P1, PT, R47, R16.reuse, PT ;  /* 0x000000102f00720c */ /* 0x080fe20003f26270 */
[----:B------:R-:W-:Y:S01]  /*1600*/  @!P4 STG.E desc[UR6][R12.64+0x60], R4 ;  /* 0x000060040c00c986 */ /* 0x000fe2000c101906 */
[----:B------:R-:W-:Y:S01]  /*1610*/  VIMNMX R47, PT, PT, R18, R11, !PT ;  /* 0x0000000b122f7248 */ /* 0x000fe20007fe0100 */
[----:B------:R-:W-:Y:S01]  /*1620*/  IMAD R53, R16, 0x20, R53 ;  /* 0x0000002010357824 */ /* 0x000fe200078e0235 */
[----:B------:R-:W-:-:S02]  /*1630*/  ISETP.GE.AND P6, PT, R73, R16, PT ;  /* 0x000000104900720c */ /* 0x000fc40003fc6270 */
[-C--:B------:R-:W-:Y:S02]  /*1640*/  ISETP.GE.AND P2, PT, R47, R16.reuse, PT ;  /* 0x000000102f00720c */ /* 0x080fe40003f46270 */
[-C--:B------:R-:W-:Y:S01]  /*1650*/  VIMNMX R45, PT, PT, R66, R15.reuse, !PT ;  /* 0x0000000f422d7248 */ /* 0x080fe20007fe0100 */
[----:B------:R0:W-:Y:S03]  /*1660*/  @!P5 STG.E desc[UR6][R12.64+0x80], R3 ;  /* 0x000080030c00d986 */ /* 0x0001e6000c101906 */
[----:B------:R-:W-:Y:S01]  /*1670*/  ISETP.GE.AND P4, PT, R45, R16, PT ;  /* 0x000000102d00720c */ /* 0x000fe20003f86270 */
[----:B-1----:R-:W-:Y:S01]  /*1680*/  @!P0 IMAD.WIDE R8, R5, 0x4, R8 ;  /* 0x0000000405088825 */ /* 0x002fe200078e0208 */
[----:B------:R-:W-:Y:S01]  /*1690*/  VIMNMX R45, PT, PT, R52, R15, !PT ;  /* 0x0000000f342d7248 */ /* 0x000fe20007fe0100 */
[----:B------:R-:W-:Y:S01]  /*16a0*/  @!P1 STG.E desc[UR6][R12.64+0xc0], R0 ;  /* 0x0000c0000c009986 */ /* 0x000fe2000c101906 */
[----:B---3--:R-:W-:-:S02]  /*16b0*/  IADD3 R6, P1, PT, R18, R7, RZ ;  /* 0x0000000712067210 */ /* 0x008fc40007f3e0ff */
[-C--:B------:R-:W-:Y:S01]  /*16c0*/  ISETP.GE.AND P5, PT, R45, R16.reuse, PT ;  /* 0x000000102d00720c */ /* 0x080fe20003fa6270 */
[----:B------:R-:W-:Y:S01]  /*16d0*/  @!P6 STG.E desc[UR6][R12.64+0xe0], R29 ;  /* 0x0000e01d0c00e986 */ /* 0x000fe2000c101906 */
[-C--:B------:R-:W-:Y:S02]  /*16e0*/  VIMNMX R45, PT, PT, R26, R15.reuse, !PT ;  /* 0x0000000f1a2d7248 */ /* 0x080fe40007fe0100 */
[----:B0-----:R-:W-:Y:S01]  /*16f0*/  VIMNMX R3, PT, PT, R80, R15, !PT ;  /* 0x0000000f50037248 */ /* 0x001fe20007fe0100 */
[----:B------:R0:W-:Y:S01]  /*1700*/  @!P0 STG.E desc[UR6][R8.64], R58 ;  /* 0x0000003a08008986 */ /* 0x0001e2000c101906 */
[----:B------:R-:W-:Y:S02]  /*1710*/  LEA.HI.X.SX32 R5, R7, RZ, 0x1, P1 ;  /* 0x000000ff07057211 */ /* 0x000fe400008f0eff */
[----:B------:R-:W-:Y:S02]  /*1720*/  ISETP.GE.AND P0, PT, R3, R16, PT ;  /* 0x000000100300720c */ /* 0x000fe40003f06270 */
[----:B------:R-:W1:Y:S01]  /*1730*/  @!P2 LDC.64 R2, c[0x0][0x380] ;  /* 0x0000e000ff02ab82 */ /* 0x000e620000000a00 */
[----:B------:R-:W-:-:S02]  /*1740*/  LEA R4, P1, R6, UR10, 0x2 ;  /* 0x0000000a06047c11 */ /* 0x000fc4000f8210ff */
[-C--:B------:R-:W-:Y:S02]  /*1750*/  ISETP.GE.AND P6, PT, R45, R16.reuse, PT ;  /* 0x000000102d00720c */ /* 0x080fe40003fc6270 */
[-C--:B------:R-:W-:Y:S02]  /*1760*/  VIMNMX R45, PT, PT, R78, R15.reuse, !PT ;  /* 0x0000000f4e2d7248 */ /* 0x080fe40007fe0100 */
[----:B------:R-:W-:Y:S01]  /*1770*/  LEA.HI.X R5, R6, UR11, R5, 0x2, P1 ;  /* 0x0000000b06057c11 */ /* 0x000fe200088f1405 */
[----:B0-----:R-:W-:Y:S01]  /*1780*/  VIADD R9, R17, 0x20 ;  /* 0x0000002011097836 */ /* 0x001fe20000000000 */
[----:B------:R-:W-:Y:S02]  /*1790*/  ISETP.GE.AND P1, PT, R45, R16, PT ;  /* 0x000000102d00720c */ /* 0x000fe40003f26270 */
[----:B------:R-:W-:Y:S01]  /*17a0*/  VIMNMX R15, PT, PT, R82, R15, !PT ;  /* 0x0000000f520f7248 */ /* 0x000fe20007fe0100 */
[----:B------:R-:W-:Y:S01]  /*17b0*/  @!P3 STG.E desc[UR6][R4.64+0x20], R57 ;  /* 0x000020390400b986 */ /* 0x000fe2000c101906 */
[----:B------:R-:W-:-:S02]  /*17c0*/  VIMNMX R13, PT, PT, R74, R11, !PT ;  /* 0x0000000b4a0d7248 */ /* 0x000fc40007fe0100 */
[-C--:B------:R-:W-:Y:S01]  /*17d0*/  ISETP.GE.AND P3, PT, R15, R16.reuse, PT ;  /* 0x000000100f00720c */ /* 0x080fe20003f66270 */
[----:B------:R-:W-:Y:S01]  /*17e0*/  @!P4 STG.E desc[UR6][R4.64+0x40], R56 ;  /* 0x000040380400c986 */ /* 0x000fe2000c101906 */
[----:B------:R-:W-:Y:S02]  /*17f0*/  VIMNMX R29, PT, PT, R18, R9, !PT ;  /* 0x00000009121d7248 */ /* 0x000fe40007fe0100 */
[-C--:B------:R-:W-:Y:S01]  /*1800*/  VIMNMX R15, PT, PT, R66, R11.reuse, !PT ;  /* 0x0000000b420f7248 */ /* 0x080fe20007fe0100 */
[----:B------:R-:W-:Y:S01]  /*1810*/  @!P0 STG.E desc[UR6][R4.64+0xa0], R51 ;  /* 0x0000a03304008986 */ /* 0x000fe2000c101906 */
[-C--:B------:R-:W-:Y:S01]  /*1820*/  ISETP.GE.AND P4, PT, R13, R16.reuse, PT ;  /* 0x000000100d00720c */ /* 0x080fe20003f86270 */
[----:B------:R-:W-:Y:S01]  /*1830*/  IMAD R13, R16, 0x8, R7 ;  /* 0x00000008100d7824 */ /* 0x000fe200078e0207 */
[-C--:B------:R-:W-:Y:S01]  /*1840*/  ISETP.GE.AND P0, PT, R29, R16.reuse, PT ;  /* 0x000000101d00720c */ /* 0x080fe20003f06270 */
[----:B------:R-:W-:Y:S01]  /*1850*/  @!P5 STG.E desc[UR6][R4.64+0x60], R55 ;  /* 0x000060370400d986 */ /* 0x000fe2000c101906 */
[----:B------:R-:W-:Y:S01]  /*1860*/  ISETP.GE.AND P5, PT, R15, R16, PT ;  /* 0x000000100f00720c */ /* 0x000fe20003fa6270 */
[----:B------:R-:W-:Y:S01]  /*1870*/  @!P2 IMAD.IADD R7, R18, 0x1, R13 ;  /* 0x000000011207a824 */ /* 0x000fe200078e020d */
[----:B------:R-:W-:Y:S01]  /*1880*/  VIMNMX R15, PT, PT, R52, R11, !PT ;  /* 0x0000000b340f7248 */ /* 0x000fe20007fe0100 */
[----:B------:R-:W-:Y:S01]  /*1890*/  @!P1 STG.E desc[UR6][R4.64+0xc0], R50 ;  /* 0x0000c03204009986 */ /* 0x000fe2000c101906 */
[----:B------:R-:W-:Y:S01]  /*18a0*/  IADD3 R0, P1, PT, R18, R13, RZ ;  /* 0x0000000d12007210 */ /* 0x000fe20007f3e0ff */
[----:B-1----:R-:W-:-:S02]  /*18b0*/  @!P2 IMAD.WIDE R6, R7, 0x4, R2 ;  /* 0x000000040706a825 */ /* 0x002fc400078e0202 */
[----:B------:R-:W-:Y:S01]  /*18c0*/  @!P6 STG.E desc[UR6][R4.64+0x80], R54 ;  /* 0x000080360400e986 */ /* 0x000fe2000c101906 */
[-C--:B------:R-:W-:Y:S02]  /*18d0*/  ISETP.GE.AND P6, PT, R15, R16.reuse, PT ;  /* 0x000000100f00720c */ /* 0x080fe40003fc6270 */
[-C--:B------:R-:W-:Y:S01]  /*18e0*/  VIMNMX R15, PT, PT, R26, R11.reuse, !PT ;  /* 0x0000000b1a0f7248 */ /* 0x080fe20007fe0100 */
[----:B------:R0:W-:Y:S01]  /*18f0*/  @!P3 STG.E desc[UR6][R4.64+0xe0], R43 ;  /* 0x0000e02b0400b986 */ /* 0x0001e2000c101906 */
[----:B------:R-:W-:Y:S02]  /*1900*/  LEA.HI.X.SX32 R3, R13, RZ, 0x1, P1 ;  /* 0x000000ff0d037211 */ /* 0x000fe400008f0eff */
[----:B------:R-:W-:Y:S01]  /*1910*/  LEA R2, P3, R0, UR10, 0x2 ;  /* 0x0000000a00027c11 */ /* 0x000fe2000f8610ff */
[----:B------:R1:W-:Y:S01]  /*1920*/  @!P2 STG.E desc[UR6][R6.64], R42 ;  /* 0x0000002a0600a986 */ /* 0x0003e2000c101906 */
[----:B------:R-:W-:Y:S02]  /*1930*/  VIMNMX R13, PT, PT, R80, R11, !PT ;  /* 0x0000000b500d7248 */ /* 0x000fe40007fe0100 */
[----:B------:R-:W-:-:S02]  /*1940*/  ISETP.GE.AND P1, PT, R15, R16, PT ;  /* 0x000000100f00720c */ /* 0x000fc40003f26270 */
[----:B------:R-:W-:Y:S02]  /*1950*/  LEA.HI.X R3, R0, UR11, R3, 0x2, P3 ;  /* 0x0000000b00037c11 */ /* 0x000fe400098f1403 */
[-C--:B------:R-:W-:Y:S01]  /*1960*/  VIMNMX R15, PT, PT, R78, R11.reuse, !PT ;  /* 0x0000000b4e0f7248 */ /* 0x080fe20007fe0100 */
[----:B0-----:R-:W0:Y:S01]  /*1970*/  @!P0 LDC.64 R4, c[0x0][0x380] ;  /* 0x0000e000ff048b82 */ /* 0x001e220000000a00 */
[-C--:B------:R-:W-:Y:S01]  /*1980*/  ISETP.GE.AND P2, PT, R13, R16.reuse, PT ;  /* 0x000000100d00720c */ /* 0x080fe20003f46270 */
[----:B------:R-:W-:Y:S01]  /*1990*/  @!P4 STG.E desc[UR6][R2.64+0x20], R41 ;  /* 0x000020290200c986 */ /* 0x000fe2000c101906 */
[----:B------:R-:W-:Y:S02]  /*19a0*/  VIMNMX R11, PT, PT, R82, R11, !PT ;  /* 0x0000000b520b7248 */ /* 0x000fe40007fe0100 */
[-C--:B------:R-:W-:Y:S01]  /*19b0*/  ISETP.GE.AND P3, PT, R15, R16.reuse, PT ;  /* 0x000000100f00720c */ /* 0x080fe20003f66270 */
[----:B------:R-:W-:Y:S01]  /*19c0*/  VIADD R15, R17, 0x28 ;  /* 0x00000028110f7836 */ /* 0x000fe20000000000 */
[----:B------:R-:W-:Y:S01]  /*19d0*/  ISETP.GE.AND P4, PT, R11, R16, PT ;  /* 0x000000100b00720c */ /* 0x000fe20003f86270 */
[----:B------:R-:W-:Y:S01]  /*19e0*/  @!P6 STG.E desc[UR6][R2.64+0x60], R39 ;  /* 0x000060270200e986 */ /* 0x000fe2000c101906 */
[----:B------:R-:W-:-:S02]  /*19f0*/  VIMNMX R11, PT, PT, R9, R66, !PT ;  /* 0x00000042090b7248 */ /* 0x000fc40007fe0100 */
[----:B-1----:R-:W-:Y:S01]  /*1a00*/  VIMNMX R7, PT, PT, R9, R52, !PT ;  /* 0x0000003409077248 */ /* 0x002fe20007fe0100 */
[----:B------:R-:W-:Y:S01]  /*1a10*/  @!P1 STG.E desc[UR6][R2.64+0x80], R38 ;  /* 0x0000802602009986 */ /* 0x000fe2000c101906 */
[-C--:B------:R-:W-:Y:S02]  /*1a20*/  ISETP.GE.AND P6, PT, R11, R16.reuse, PT ;  /* 0x000000100b00720c */ /* 0x080fe40003fc6270 */
[C---:B------:R-:W-:Y:S01]  /*1a30*/  VIMNMX R11, PT, PT, R18.reuse, R15, !PT ;  /* 0x0000000f120b7248 */ /* 0x040fe20007fe0100 */
[----:B------:R-:W-:Y:S01]  /*1a40*/  @!P2 STG.E desc[UR6][R2.64+0xa0], R37 ;  /* 0x0000a0250200a986 */ /* 0x000fe2000c101906 */
[-C--:B------:R-:W-:Y:S01]  /*1a50*/  ISETP.GE.AND P1, PT, R7, R16.reuse, PT ;  /* 0x000000100700720c */ /* 0x080fe20003f26270 */
[----:B------:R-:W-:Y:S01]  /*1a60*/  @!P0 IMAD.IADD R7, R18, 0x1, R53 ;  /* 0x0000000112078824 */ /* 0x000fe200078e0235 */
[----:B------:R-:W-:Y:S01]  /*1a70*/  ISETP.GE.AND P2, PT, R11, R16, PT ;  /* 0x000000100b00720c */ /* 0x000fe20003f46270 */
[----:B------:R-:W-:Y:S01]  /*1a80*/  @!P3 STG.E desc[UR6][R2.64+0xc0], R36 ;  /* 0x0000c0240200b986 */ /* 0x000fe2000c101906 */
[----:B------:R-:W-:-:S02]  /*1a90*/  VIMNMX R13, PT, PT, R9, R74, !PT ;  /* 0x0000004a090d7248 */ /* 0x000fc40007fe0100 */
[----:B------:R-:W-:Y:S01]  /*1aa0*/  IADD3 R0, P3, PT, R18, R53, RZ ;  /* 0x0000003512007210 */ /* 0x000fe20007f7e0ff */
[----:B------:R-:W-:Y:S01]  /*1ab0*/  @!P5 STG.E desc[UR6][R2.64+0x40], R40 ;  /* 0x000040280200d986 */ /* 0x000fe2000c101906 */
[----:B------:R-:W-:Y:S01]  /*1ac0*/  VIMNMX R11, PT, PT, R9, R26, !PT ;  /* 0x0000001a090b7248 */ /* 0x000fe20007fe0100 */
[----:B0-----:R-:W-:Y:S01]  /*1ad0*/  @!P0 IMAD.WIDE R6, R7, 0x4, R4 ;  /* 0x0000000407068825 */ /* 0x001fe200078e0204 */
[-C--:B------:R-:W-:Y:S01]  /*1ae0*/  ISETP.GE.AND P5, PT, R13, R16.reuse, PT ;  /* 0x000000100d00720c */ /* 0x080fe20003fa6270 */
[----:B------:R0:W-:Y:S01]  /*1af0*/  @!P4 STG.E desc[UR6][R2.64+0xe0], R35 ;  /* 0x0000e0230200c986 */ /* 0x0001e2000c101906 */
[----:B------:R-:W-:Y:S02]  /*1b00*/  LEA.HI.X.SX32 R5, R53, RZ, 0x1, P3 ;  /* 0x000000ff35057211 */ /* 0x000fe400018f0eff */
[----:B------:R-:W-:Y:S01]  /*1b10*/  ISETP.GE.AND P3, PT, R11, R16, PT ;  /* 0x000000100b00720c */ /* 0x000fe20003f66270 */
[----:B------:R1:W-:Y:S01]  /*1b20*/  @!P0 STG.E desc[UR6][R6.64], R65 ;  /* 0x0000004106008986 */ /* 0x0003e2000c101906 */
[----:B------:R-:W-:-:S02]  /*1b30*/  VIMNMX R11, PT, PT, R9, R80, !PT ;  /* 0x00000050090b7248 */ /* 0x000fc40007fe0100 */
[C---:B------:R-:W-:Y:S02]  /*1b40*/  LEA R4, P4, R0.reuse, UR10, 0x2 ;  /* 0x0000000a00047c11 */ /* 0x040fe4000f8810ff */
[----:B------:R-:W-:Y:S02]  /*1b50*/  VIMNMX R13, PT, PT, R9, R78, !PT ;  /* 0x0000004e090d7248 */ /* 0x000fe40007fe0100 */
[-C--:B------:R-:W-:Y:S01]  /*1b60*/  ISETP.GE.AND P0, PT, R11, R16.reuse, PT ;  /* 0x000000100b00720c */ /* 0x080fe20003f06270 */
[----:B0-----:R-:W0:Y:S01]  /*1b70*/  @!P2 LDC.64 R2, c[0x0][0x380] ;  /* 0x0000e000ff02ab82 */ /* 0x001e220000000a00 */
[----:B------:R-:W-:Y:S02]  /*1b80*/  LEA.HI.X R5, R0, UR11, R5, 0x2, P4 ;  /* 0x0000000b00057c11 */ /* 0x000fe4000a0f1405 */
[----:B------:R-:W-:Y:S01]  /*1b90*/  ISETP.GE.AND P4, PT, R13, R16, PT ;  /* 0x000000100d00720c */ /* 0x000fe20003f86270 */
[----:B------:R-:W-:Y:S01]  /*1ba0*/  VIADD R13, R17, 0x30 ;  /* 0x00000030110d7836 */ /* 0x000fe20000000000 */
[----:B------:R-:W-:Y:S01]  /*1bb0*/  VIMNMX R9, PT, PT, R9, R82, !PT ;  /* 0x0000005209097248 */ /* 0x000fe20007fe0100 */
[----:B------:R-:W-:Y:S01]  /*1bc0*/  @!P5 STG.E desc[UR6][R4.64+0x20], R33 ;  /* 0x000020210400d986 */ /* 0x000fe2000c101906 */
[-C--:B------:R-:W-:Y:S01]  /*1bd0*/  VIMNMX R11, PT, PT, R74, R15.reuse, !PT ;  /* 0x0000000f4a0b7248 */ /* 0x080fe20007fe0100 */
[----:B------:R-:W-:Y:S01]  /*1be0*/  VIADD R17, R17, 0x38 ;  /* 0x0000003811117836 */ /* 0x000fe20000000000 */
[----:B------:R-:W-:Y:S01]  /*1bf0*/  ISETP.GE.AND P5, PT, R9, R16, PT ;  /* 0x000000100900720c */ /* 0x000fe20003fa6270 */
[----:B------:R-:W-:Y:S01]  /*1c00*/  @!P6 STG.E desc[UR6][R4.64+0x40], R32 ;  /* 0x000040200400e986 */ /* 0x000fe2000c101906 */
[----:B------:R-:W-:-:S02]  /*1c10*/  VIMNMX R9, PT, PT, R66, R15, !PT ;  /* 0x0000000f42097248 */ /* 0x000fc40007fe0100 */
[-C--:B------:R-:W-:Y:S01]  /*1c20*/  ISETP.GE.AND P6, PT, R11, R16.reuse, PT ;  /* 0x000000100b00720c */ /* 0x080fe20003fc6270 */
[----:B------:R-:W-:Y:S01]  /*1c30*/  @!P1 STG.E desc[UR6][R4.64+0x60], R31 ;  /* 0x0000601f04009986 */ /* 0x000fe2000c101906 */
[----:B------:R-:W-:Y:S02]  /*1c40*/  VIMNMX R11, PT, PT, R18, R13, !PT ;  /* 0x0000000d120b7248 */ /* 0x000fe40007fe0100 */
[-C--:B------:R-:W-:Y:S01]  /*1c50*/  ISETP.GE.AND P1, PT, R9, R16.reuse, PT ;  /* 0x000000100900720c */ /* 0x080fe20003f26270 */
[----:B------:R-:W-:Y:S01]  /*1c60*/  @!P0 STG.E desc[UR6][R4.64+0xa0], R86 ;  /* 0x0000a05604008986 */ /* 0x000fe2000c101906 */
[-C--:B-1----:R-:W-:Y:S01]  /*1c70*/  VIMNMX R7, PT, PT, R52, R15.reuse, !PT ;  /* 0x0000000f34077248 */ /* 0x082fe20007fe0100 */
        /* <DEDUP_REMOVED lines=8> */
[----:B0-----:R-:W-:-:S02]  /*1d00*/  @!P2 IMAD.WIDE R6, R7, 0x4, R2 ;  /* 0x000000040706a825 */ /* 0x001fc400078e0202 */
[----:B------:R0:W-:Y:S01]  /*1d10*/  @!P5 STG.E desc[UR6][R4.64+0xe0], R27 ;  /* 0x0000e01b0400d986 */ /* 0x0001e2000c101906 */
[----:B------:R-:W-:Y:S01]  /*1d20*/  LEA.HI.X.SX32 R3, R9, RZ, 0x1, P4 ;  /* 0x000000ff09037211 */ /* 0x000fe200020f0eff */
[----:B------:R-:W-:Y:S01]  /*1d30*/  IMAD R53, R16, 0x10, R53 ;  /* 0x0000001010357824 */ /* 0x000fe200078e0235 */
[----:B------:R-:W-:Y:S01]  /*1d40*/  LEA R2, P5, R0, UR10, 0x2 ;  /* 0x0000000a00027c11 */ /* 0x000fe2000f8a10ff */
[----:B------:R1:W-:Y:S01]  /*1d50*/  @!P2 STG.E desc[UR6][R6.64], R34 ;  /* 0x000000220600a986 */ /* 0x0003e2000c101906 */
[-C--:B------:R-:W-:Y:S02]  /*1d60*/  ISETP.GE.AND P4, PT, R11, R16.reuse, PT ;  /* 0x000000100b00720c */ /* 0x080fe40003f86270 */
[----:B------:R-:W-:Y:S02]  /*1d70*/  VIMNMX R9, PT, PT, R80, R15, !PT ;  /* 0x0000000f50097248 */ /* 0x000fe40007fe0100 */
[----:B------:R-:W-:Y:S02]  /*1d80*/  LEA.HI.X R3, R0, UR11, R3, 0x2, P5 ;  /* 0x0000000b00037c11 */ /* 0x000fe4000a8f1403 */
[----:B------:R-:W-:Y:S01]  /*1d90*/  ISETP.GE.AND P5, PT, R9, R16, PT ;  /* 0x000000100900720c */ /* 0x000fe20003fa6270 */
[----:B0-----:R-:W0:Y:S01]  /*1da0*/  @!P0 LDC.64 R4, c[0x0][0x380] ;  /* 0x0000e000ff048b82 */ /* 0x001e220000000a00 */
[----:B------:R-:W-:Y:S01]  /*1db0*/  VIMNMX R9, PT, PT, R74, R13, !PT ;  /* 0x0000000d4a097248 */ /* 0x000fe20007fe0100 */
[----:B------:R-:W-:Y:S01]  /*1dc0*/  @!P1 STG.E desc[UR6][R2.64+0x40], R24 ;  /* 0x0000401802009986 */ /* 0x000fe2000c101906 */
[----:B------:R-:W-:-:S02]  /*1dd0*/  VIMNMX R11, PT, PT, R78, R15, !PT ;  /* 0x0000000f4e0b7248 */ /* 0x000fc40007fe0100 */
[----:B------:R-:W-:Y:S01]  /*1de0*/  VIMNMX R15, PT, PT, R82, R15, !PT ;  /* 0x0000000f520f7248 */ /* 0x000fe20007fe0100 */
[----:B------:R-:W-:Y:S01]  /*1df0*/  @!P6 STG.E desc[UR6][R2.64+0x20], R25 ;  /* 0x000020190200e986 */ /* 0x000fe2000c101906 */
[-C--:B------:R-:W-:Y:S02]  /*1e00*/  ISETP.GE.AND P1, PT, R9, R16.reuse, PT ;  /* 0x000000100900720c */ /* 0x080fe40003f26270 */
[-C--:B------:R-:W-:Y:S01]  /*1e10*/  ISETP.GE.AND P2, PT, R11, R16.reuse, PT ;  /* 0x000000100b00720c */ /* 0x080fe20003f46270 */
[----:B------:R-:W-:Y:S01]  /*1e20*/  @!P4 STG.E desc[UR6][R2.64+0x80], R22 ;  /* 0x000080160200c986 */ /* 0x000fe2000c101906 */
[----:B------:R-:W-:Y:S02]  /*1e30*/  VIMNMX R9, PT, PT, R18, R17, !PT ;  /* 0x0000001112097248 */ /* 0x000fe40007fe0100 */
[-C--:B------:R-:W-:Y:S01]  /*1e40*/  ISETP.GE.AND P6, PT, R15, R16.reuse, PT ;  /* 0x000000100f00720c */ /* 0x080fe20003fc6270 */
[----:B------:R-:W-:Y:S01]  /*1e50*/  @!P5 STG.E desc[UR6][R2.64+0xa0], R85 ;  /* 0x0000a0550200d986 */ /* 0x000fe2000c101906 */
[----:B------:R-:W-:-:S02]  /*1e60*/  ISETP.GE.AND P4, PT, R9, R16, PT ;  /* 0x000000100900720c */ /* 0x000fc40003f86270 */
[-C--:B-1----:R-:W-:Y:S01]  /*1e70*/  VIMNMX R7, PT, PT, R52, R13.reuse, !PT ;  /* 0x0000000d34077248 */ /* 0x082fe20007fe0100 */
[----:B------:R-:W-:Y:S01]  /*1e80*/  @!P3 STG.E desc[UR6][R2.64+0x60], R23 ;  /* 0x000060170200b986 */ /* 0x000fe2000c101906 */
[----:B------:R-:W-:Y:S02]  /*1e90*/  VIMNMX R9, PT, PT, R26, R13, !PT ;  /* 0x0000000d1a097248 */ /* 0x000fe40007fe0100 */
[-C--:B------:R-:W-:Y:S01]  /*1ea0*/  ISETP.GE.AND P5, PT, R7, R16.reuse, PT ;  /* 0x000000100700720c */ /* 0x080fe20003fa6270 */
[C---:B------:R-:W-:Y:S01]  /*1eb0*/  @!P0 IMAD.IADD R7, R18.reuse, 0x1, R53 ;  /* 0x0000000112078824 */ /* 0x040fe200078e0235 */
[----:B------:R-:W-:Y:S01]  /*1ec0*/  @!P2 STG.E desc[UR6][R2.64+0xc0], R21 ;  /* 0x0000c0150200a986 */ /* 0x000fe2000c101906 */
[----:B------:R-:W-:Y:S02]  /*1ed0*/  IADD3 R0, P2, PT, R18, R53, RZ ;  /* 0x0000003512007210 */ /* 0x000fe40007f5e0ff */
[----:B0-----:R-:W-:Y:S01]  /*1ee0*/  @!P0 IMAD.WIDE R4, R7, 0x4, R4 ;  /* 0x0000000407048825 */ /* 0x001fe200078e0204 */
[----:B------:R0:W-:Y:S01]  /*1ef0*/  @!P6 STG.E desc[UR6][R2.64+0xe0], R20 ;  /* 0x0000e0140200e986 */ /* 0x0001e2000c101906 */
[----:B------:R-:W-:-:S02]  /*1f00*/  ISETP.GE.AND P6, PT, R9, R16, PT ;  /* 0x000000100900720c */ /* 0x000fc40003fc6270 */
[----:B------:R-:W1:Y:S01]  /*1f10*/  @!P4 LDC.64 R8, c[0x0][0x380] ;  /* 0x0000e000ff08cb82 */ /* 0x000e620000000a00 */
[-C--:B------:R-:W-:Y:S01]  /*1f20*/  VIMNMX R11, PT, PT, R66, R13.reuse, !PT ;  /* 0x0000000d420b7248 */ /* 0x080fe20007fe0100 */
[----:B------:R2:W-:Y:S01]  /*1f30*/  @!P0 STG.E desc[UR6][R4.64], R19 ;  /* 0x0000001304008986 */ /* 0x0005e2000c101906 */
[----:B------:R-:W-:Y:S01]  /*1f40*/  LEA.HI.X.SX32 R7, R53, RZ, 0x1, P2 ;  /* 0x000000ff35077211 */ /* 0x000fe200010f0eff */
[----:B------:R-:W-:Y:S01]  /*1f50*/  IMAD R53, R16, 0x8, R53 ;  /* 0x0000000810357824 */ /* 0x000fe200078e0235 */
[C---:B------:R-:W-:Y:S02]  /*1f60*/  LEA R6, P2, R0.reuse, UR10, 0x2 ;  /* 0x0000000a00067c11 */ /* 0x040fe4000f8410ff */
[----:B------:R-:W-:Y:S02]  /*1f70*/  ISETP.GE.AND P3, PT, R11, R16, PT ;  /* 0x000000100b00720c */ /* 0x000fe40003f66270 */
[----:B------:R-:W-:Y:S02]  /*1f80*/  LEA.HI.X R7, R0, UR11, R7, 0x2, P2 ;  /* 0x0000000b00077c11 */ /* 0x000fe400090f1407 */
[----:B------:R-:W-:-:S02]  /*1f90*/  VIMNMX R11, PT, PT, R80, R13, !PT ;  /* 0x0000000d500b7248 */ /* 0x000fc40007fe0100 */
[-C--:B------:R-:W-:Y:S01]  /*1fa0*/  VIMNMX R15, PT, PT, R78, R13.reuse, !PT ;  /* 0x0000000d4e0f7248 */ /* 0x080fe20007fe0100 */
[----:B------:R3:W-:Y:S01]  /*1fb0*/  @!P1 STG.E desc[UR6][R6.64+0x20], R59 ;  /* 0x0000203b06009986 */ /* 0x0007e2000c101906 */
[----:B------:R-:W-:Y:S02]  /*1fc0*/  VIMNMX R13, PT, PT, R82, R13, !PT ;  /* 0x0000000d520d7248 */ /* 0x000fe40007fe0100 */
[-C--:B------:R-:W-:Y:S01]  /*1fd0*/  ISETP.GE.AND P0, PT, R11, R16.reuse, PT ;  /* 0x000000100b00720c */ /* 0x080fe20003f06270 */
[----:B------:R3:W-:Y:S01]  /*1fe0*/  @!P6 STG.E desc[UR6][R6.64+0x80], R62 ;  /* 0x0000803e0600e986 */ /* 0x0007e2000c101906 */
[-C--:B------:R-:W-:Y:S02]  /*1ff0*/  ISETP.GE.AND P1, PT, R13, R16.reuse, PT ;  /* 0x000000100d00720c */ /* 0x080fe40003f26270 */
[----:B------:R-:W-:Y:S01]  /*2000*/  ISETP.GE.AND P2, PT, R15, R16, PT ;  /* 0x000000100f00720c */ /* 0x000fe20003f46270 */
[----:B------:R3:W-:Y:S01]  /*2010*/  @!P3 STG.E desc[UR6][R6.64+0x40], R60 ;  /* 0x0000403c0600b986 */ /* 0x0007e2000c101906 */
[----:B0-----:R-:W-:-:S02]  /*2020*/  VIMNMX R3, PT, PT, R74, R17, !PT ;  /* 0x000000114a037248 */ /* 0x001fc40007fe0100 */
[-C--:B--2---:R-:W-:Y:S01]  /*2030*/  VIMNMX R5, PT, PT, R52, R17.reuse, !PT ;  /* 0x0000001134057248 */ /* 0x084fe20007fe0100 */
[----:B------:R3:W-:Y:S01]  /*2040*/  @!P5 STG.E desc[UR6][R6.64+0x60], R61 ;  /* 0x0000603d0600d986 */ /* 0x0007e2000c101906 */
[-C--:B------:R-:W-:Y:S01]  /*2050*/  ISETP.GE.AND P3, PT, R3, R16.reuse, PT ;  /* 0x000000100300720c */ /* 0x080fe20003f66270 */
[----:B------:R-:W-:Y:S01]  /*2060*/  @!P4 IMAD.IADD R3, R18, 0x1, R53 ;  /* 0x000000011203c824 */ /* 0x000fe200078e0235 */
[----:B------:R-:W-:Y:S01]  /*2070*/  VIMNMX R11, PT, PT, R66, R17, !PT ;  /* 0x00000011420b7248 */ /* 0x000fe20007fe0100 */
[----:B------:R3:W-:Y:S01]  /*2080*/  @!P0 STG.E desc[UR6][R6.64+0xa0], R63 ;  /* 0x0000a03f06008986 */ /* 0x0007e2000c101906 */
[-C--:B------:R-:W-:Y:S01]  /*2090*/  ISETP.GE.AND P6, PT, R5, R16.reuse, PT ;  /* 0x000000100500720c */ /* 0x080fe20003fc6270 */
[----:B-1----:R-:W-:Y:S01]  /*20a0*/  @!P4 IMAD.WIDE R2, R3, 0x4, R8 ;  /* 0x000000040302c825 */ /* 0x002fe200078e0208 */
[----:B------:R-:W-:Y:S01]  /*20b0*/  ISETP.GE.AND P5, PT, R11, R16, PT ;  /* 0x000000100b00720c */ /* 0x000fe20003fa6270 */
[----:B------:R3:W-:Y:S01]  /*20c0*/  @!P1 STG.E desc[UR6][R6.64+0xe0], R87 ;  /* 0x0000e05706009986 */ /* 0x0007e2000c101906 */
[----:B------:R-:W-:-:S02]  /*20d0*/  IADD3 R18, P1, PT, R18, R53, RZ ;  /* 0x0000003512127210 */ /* 0x000fc40007f3e0ff */
[-C--:B------:R-:W-:Y:S01]  /*20e0*/  VIMNMX R5, PT, PT, R80, R17.reuse, !PT ;  /* 0x0000001150057248 */ /* 0x080fe20007fe0100 */
[----:B------:R3:W-:Y:S01]  /*20f0*/  @!P2 STG.E desc[UR6][R6.64+0xc0], R64 ;  /* 0x0000c0400600a986 */ /* 0x0007e2000c101906 */
[-C--:B------:R-:W-:Y:S02]  /*2100*/  VIMNMX R11, PT, PT, R26, R17.reuse, !PT ;  /* 0x000000111a0b7248 */ /* 0x080fe40007fe0100 */
[-C--:B------:R-:W-:Y:S01]  /*2110*/  VIMNMX R9, PT, PT, R78, R17.reuse, !PT ;  /* 0x000000114e097248 */ /* 0x080fe20007fe0100 */
[----:B------:R3:W-:Y:S01]  /*2120*/  @!P4 STG.E desc[UR6][R2.64], R77 ;  /* 0x0000004d0200c986 */ /* 0x0007e2000c101906 */
[----:B------:R-:W-:Y:S02]  /*2130*/  LEA.HI.X.SX32 R53, R53, RZ, 0x1, P1 ;  /* 0x000000ff35357211 */ /* 0x000fe400008f0eff */
[----:B------:R-:W-:Y:S02]  /*2140*/  LEA R4, P4, R18, UR10, 0x2 ;  /* 0x0000000a12047c11 */ /* 0x000fe4000f8810ff */
[----:B------:R-:W-:-:S02]  /*2150*/  VIMNMX R17, PT, PT, R82, R17, !PT ;  /* 0x0000001152117248 */ /* 0x000fc40007fe0100 */
[-C--:B------:R-:W-:Y:S02]  /*2160*/  ISETP.GE.AND P1, PT, R5, R16.reuse, PT ;  /* 0x000000100500720c */ /* 0x080fe40003f26270 */
[-C--:B------:R-:W-:Y:S02]  /*2170*/  ISETP.GE.AND P0, PT, R11, R16.reuse, PT ;  /* 0x000000100b00720c */ /* 0x080fe40003f06270 */
[-C--:B------:R-:W-:Y:S02]  /*2180*/  ISETP.GE.AND P2, PT, R9, R16.reuse, PT ;  /* 0x000000100900720c */ /* 0x080fe40003f46270 */
[----:B------:R-:W-:Y:S02]  /*2190*/  LEA.HI.X R5, R18, UR11, R53, 0x2, P4 ;  /* 0x0000000b12057c11 */ /* 0x000fe4000a0f1435 */
[----:B------:R-:W-:-:S03]  /*21a0*/  ISETP.GE.AND P4, PT, R17, R16, PT ;  /* 0x000000101100720c */ /* 0x000fc60003f86270 */
[----:B------:R3:W-:Y:S04]  /*21b0*/  @!P3 STG.E desc[UR6][R4.64+0x20], R76 ;  /* 0x0000204c0400b986 */ /* 0x0007e8000c101906 */
[----:B------:R3:W-:Y:S04]  /*21c0*/  @!P5 STG.E desc[UR6][R4.64+0x40], R67 ;  /* 0x000040430400d986 */ /* 0x0007e8000c101906 */
[----:B------:R3:W-:Y:S04]  /*21d0*/  @!P6 STG.E desc[UR6][R4.64+0x60], R68 ;  /* 0x000060440400e986 */ /* 0x0007e8000c101906 */
[----:B------:R3:W-:Y:S04]  /*21e0*/  @!P0 STG.E desc[UR6][R4.64+0x80], R69 ;  /* 0x0000804504008986 */ /* 0x0007e8000c101906 */
[----:B------:R3:W-:Y:S04]  /*21f0*/  @!P1 STG.E desc[UR6][R4.64+0xa0], R70 ;  /* 0x0000a04604009986 */ /* 0x0007e8000c101906 */
[----:B------:R3:W-:Y:S01]  /*2200*/  @!P2 STG.E desc[UR6][R4.64+0xc0], R71 ;  /* 0x0000c0470400a986 */ /* 0x0007e2000c101906 */
[----:B------:R-:W-:Y:S05]  /*2210*/  @P4 EXIT ;  /* 0x000000000000494d */ /* 0x000fea0003800000 */
[----:B------:R-:W-:Y:S01]  /*2220*/  STG.E desc[UR6][R4.64+0xe0], R72 ;  /* 0x0000e04804007986 */ /* 0x000fe2000c101906 */
[----:B------:R-:W-:Y:S05]  /*2230*/  EXIT ;  /* 0x000000000000794d */ /* 0x000fea0003800000 */
.L_x_9:
        /* <DEDUP_REMOVED lines=12> */
.L_x_21:


//--------------------- .text._Z9kernel_v1PKfPfi  --------------------------
	.section	.text._Z9kernel_v1PKfPfi,"ax",@progbits
	.align	128
        .global         _Z9kernel_v1PKfPfi
        .type           _Z9kernel_v1PKfPfi,@function
        .size           _Z9kernel_v1PKfPfi,(.L_x_22 - _Z9kernel_v1PKfPfi)
        .other          _Z9kernel_v1PKfPfi,@"STO_CUDA_ENTRY STV_DEFAULT"
_Z9kernel_v1PKfPfi:
.text._Z9kernel_v1PKfPfi:
[----:B------:R-:W-:Y:S01]  /*0000*/  LDC R1, c[0x0][0x37c] ;  /* 0x0000df00ff017b82 */ /* 0x000fe20000000800 */
[----:B------:R-:W0:Y:S01]  /*0010*/  S2R R0, SR_TID.X ;  /* 0x0000000000007919 */ /* 0x000e220000002100 */
[----:B------:R-:W1:Y:S06]  /*0020*/  LDCU UR12, c[0x0][0x390] ;  /* 0x00007200ff0c77ac */ /* 0x000e6c0008000800 */
[----:B------:R-:W0:Y:S01]  /*0030*/  LDC R3, c[0x0][0x360] ;  /* 0x0000d800ff037b82 */ /* 0x000e220000000800 */
[----:B------:R-:W-:Y:S01]  /*0040*/  MOV R10, 0x7f800000 ;  /* 0x7f800000000a7802 */ /* 0x000fe20000000f00 */
[----:B------:R-:W2:Y:S01]  /*0050*/  S2R R11, SR_TID.Y ;  /* 0x00000000000b7919 */ /* 0x000ea20000002200 */
[----:B------:R-:W3:Y:S05]  /*0060*/  LDCU.64 UR10, c[0x0][0x358] ;  /* 0x00006b00ff0a77ac */ /* 0x000eea0008000a00 */
[----:B------:R-:W0:Y:S08]  /*0070*/  S2UR UR4, SR_CTAID.X ;  /* 0x00000000000479c3 */ /* 0x000e300000002500 */
[----:B------:R-:W2:Y:S01]  /*0080*/  S2UR UR5, SR_CTAID.Y ;  /* 0x00000000000579c3 */ /* 0x000ea20000002600 */
[----:B-1----:R-:W-:-:S07]  /*0090*/  UISETP.GE.AND UP0, UPT, UR12, 0x1, UPT ;  /* 0x000000010c00788c */ /* 0x002fce000bf06270 */
[----:B------:R-:W2:Y:S01]  /*00a0*/  LDC R2, c[0x0][0x364] ;  /* 0x0000d900ff027b82 */ /* 0x000ea20000000800 */
[----:B0-----:R-:W-:Y:S02]  /*00b0*/  IMAD R0, R3, UR4, R0 ;  /* 0x0000000403007c24 */ /* 0x001fe4000f8e0200 */
[----:B--2---:R-:W-:Y:S01]  /*00c0*/  IMAD R11, R2, UR5, R11 ;  /* 0x00000005020b7c24 */ /* 0x004fe2000f8e020b */
[----:B---3--:R-:W-:Y:S06]  /*00d0*/  BRA.U !UP0, `(.L_x_10) ;  /* 0x0000000908787547 */ /* 0x008fec000b800000 */
[----:B------:R-:W-:Y:S02]  /*00e0*/  UISETP.GE.U32.AND UP0, UPT, UR12, 0x8, UPT ;  /* 0x000000080c00788c */ /* 0x000fe4000bf06070 */
[----:B------:R-:W-:Y:S01]  /*00f0*/  IMAD R2, R11, UR12, RZ ;  /* 0x0000000c0b027c24 */ /* 0x000fe2000f8e02ff */
[----:B------:R-:W-:Y:S01]  /*0100*/  MOV R10, 0x7f800000 ;  /* 0x7f800000000a7802 */ /* 0x000fe20000000f00 */
[----:B------:R-:W-:-:S05]  /*0110*/  UMOV UR4, URZ ;  /* 0x000000ff00047c82 */ /* 0x000fca0008000000 */
[----:B------:R-:W-:Y:S05]  /*0120*/  BRA.U !UP0, `(.L_x_11) ;  /* 0x0000000508147547 */ /* 0x000fea000b800000 */
[----:B------:R-:W0:Y:S01]  /*0130*/  LDCU.64 UR14, c[0x0][0x380] ;  /* 0x00007000ff0e77ac */ /* 0x000e220008000a00 */
[----:B------:R-:W-:Y:S02]  /*0140*/  HFMA2 R3, -RZ, RZ, 0, 2.384185791015625e-07 ;  /* 0x00000004ff037431 */ /* 0x000fe400000001ff */
[----:B------:R-:W-:Y:S01]  /*0150*/  IMAD.MOV.U32 R10, RZ, RZ, 0x7f800000 ;  /* 0x7f800000ff0a7424 */ /* 0x000fe200078e00ff */
[----:B------:R-:W-:Y:S01]  /*0160*/  MOV R14, R0 ;  /* 0x00000000000e7202 */ /* 0x000fe20000000f00 */
[----:B------:R-:W-:-:S04]  /*0170*/  ULOP3.LUT UR4, UR12, 0x7ffffff8, URZ, 0xc0, !UPT ;  /* 0x7ffffff80c047892 */ /* 0x000fc8000f8ec0ff */
[----:B------:R-:W-:Y:S01]  /*0180*/  UIADD3 UR4, UPT, UPT, -UR4, URZ, URZ ;  /* 0x000000ff04047290 */ /* 0x000fe2000fffe1ff */
[----:B0-----:R-:W-:Y:S01]  /*0190*/  IMAD.WIDE.U32 R2, R2, R3, UR14 ;  /* 0x0000000e02027e25 */ /* 0x001fe2000f8e0003 */
[----:B------:R-:W-:Y:S02]  /*01a0*/  UIMAD.WIDE.U32 UR6, UR12, 0x10, UR14 ;  /* 0x000000100c0678a5 */ /* 0x000fe4000f8e000e */
[----:B------:R-:W-:Y:S01]  /*01b0*/  UIMAD.WIDE.U32 UR8, UR12, 0x14, UR14 ;  /* 0x000000140c0878a5 */ /* 0x000fe2000f8e000e */
[----:B------:R-:W-:-:S04]  /*01c0*/  IADD3 R6, P0, PT, R2, 0x10, RZ ;  /* 0x0000001002067810 */ /* 0x000fc80007f1e0ff */
[----:B------:R-:W-:-:S09]  /*01d0*/  IADD3.X R7, PT, PT, RZ, R3, RZ, P0, !PT ;  /* 0x00000003ff077210 */ /* 0x000fd200007fe4ff */
.L_x_12:
[----:B------:R-:W-:Y:S01]  /*01e0*/  UIMAD.WIDE.U32 UR18, UR12, 0x8, UR14 ;  /* 0x000000080c1278a5 */ /* 0x000fe2000f8e000e */
[----:B------:R-:W-:Y:S01]  /*01f0*/  MOV R5, 0x4 ;  /* 0x0000000400057802 */ /* 0x000fe20000000f00 */
[----:B------:R-:W-:Y:S02]  /*0200*/  UIMAD.WIDE.U32 UR16, UR12, 0xc, UR14 ;  /* 0x0000000c0c1078a5 */ /* 0x000fe4000f8e000e */
[----:B------:R-:W-:Y:S01]  /*0210*/  IMAD.U32 R13, RZ, RZ, UR12 ;  /* 0x0000000cff0d7e24 */ /* 0x000fe2000f8e00ff */
[----:B------:R-:W-:Y:S02]  /*0220*/  MOV R25, 0x4 ;  /* 0x0000000400197802 */ /* 0x000fe40000000f00 */
[----:B------:R-:W-:Y:S01]  /*0230*/  MOV R2, UR18 ;  /* 0x0000001200027c02 */ /* 0x000fe20008000f00 */
[C---:B------:R-:W-:Y:S01]  /*0240*/  IMAD.WIDE R4, R14.reuse, R5, UR14 ;  /* 0x0000000e0e047e25 */ /* 0x040fe2000f8e0205 */
[----:B------:R-:W-:Y:S02]  /*0250*/  MOV R3, UR19 ;  /* 0x0000001300037c02 */ /* 0x000fe40008000f00 */
[----:B------:R-:W-:Y:S01]  /*0260*/  MOV R8, UR16 ;  /* 0x0000001000087c02 */ /* 0x000fe20008000f00 */
[C---:B------:R-:W-:Y:S01]  /*0270*/  IMAD.WIDE R24, R14.reuse, R25, UR6 ;  /* 0x000000060e187e25 */ /* 0x040fe2000f8e0219 */
[----:B------:R-:W-:Y:S01]  /*0280*/  MOV R9, UR17 ;  /* 0x0000001100097c02 */ /* 0x000fe20008000f00 */
[----:B------:R-:W2:Y:S01]  /*0290*/  LDG.E R19, desc[UR10][R4.64] ;  /* 0x0000000a04137981 */ /* 0x000ea2000c1e1900 */
[----:B------:R-:W-:Y:S01]  /*02a0*/  MOV R27, 0x4 ;  /* 0x00000004001b7802 */ /* 0x000fe20000000f00 */
[----:B------:R-:W-:-:S02]  /*02b0*/  IMAD.WIDE R2, R14, 0x4, R2 ;  /* 0x000000040e027825 */ /* 0x000fc400078e0202 */
[----:B------:R-:W3:Y:S02]  /*02c0*/  LDG.E R16, desc[UR10][R24.64] ;  /* 0x0000000a18107981 */ /* 0x000ee4000c1e1900 */
[----:B------:R-:W-:Y:S02]  /*02d0*/  IMAD.WIDE.U32 R12, R13, 0x4, R4 ;  /* 0x000000040d0c7825 */ /* 0x000fe400078e0004 */
[----:B------:R0:W4:Y:S02]  /*02e0*/  LDG.E R18, desc[UR10][R2.64] ;  /* 0x0000000a02127981 */ /* 0x000124000c1e1900 */
[C---:B------:R-:W-:Y:S02]  /*02f0*/  IMAD.WIDE R8, R14.reuse, 0x4, R8 ;  /* 0x000000040e087825 */ /* 0x040fe400078e0208 */
[----:B------:R1:W5:Y:S02]  /*0300*/  LDG.E R17, desc[UR10][R12.64] ;  /* 0x0000000a0c117981 */ /* 0x000364000c1e1900 */
[----:B------:R-:W-:-:S02]  /*0310*/  IMAD.WIDE R26, R14, R27, UR8 ;  /* 0x000000080e1a7e25 */ /* 0x000fc4000f8e021b */
[----:B------:R-:W3:Y:S02]  /*0320*/  LDG.E R8, desc[UR10][R8.64] ;  /* 0x0000000a08087981 */ /* 0x000ee4000c1e1900 */
[----:B0-----:R-:W-:Y:S01]  /*0330*/  IMAD.MOV.U32 R2, RZ, RZ, R6 ;  /* 0x000000ffff027224 */ /* 0x001fe200078e0006 */
[----:B------:R-:W-:Y:S01]  /*0340*/  MOV R3, R7 ;  /* 0x0000000700037202 */ /* 0x000fe20000000f00 */
[----:B------:R-:W3:Y:S01]  /*0350*/  LDG.E R15, desc[UR10][R26.64] ;  /* 0x0000000a1a0f7981 */ /* 0x000ee2000c1e1900 */
[----:B------:R-:W-:Y:S02]  /*0360*/  MOV R7, UR12 ;  /* 0x0000000c00077c02 */ /* 0x000fe40008000f00 */
[----:B-1----:R-:W-:Y:S01]  /*0370*/  MOV R13, UR12 ;  /* 0x0000000c000d7c02 */ /* 0x002fe20008000f00 */
[----:B------:R-:W5:Y:S04]  /*0380*/  LDG.E R22, desc[UR10][R2.64+-0xc] ;  /* 0xfffff40a02167981 */ /* 0x000f68000c1e1900 */
[----:B------:R-:W2:Y:S01]  /*0390*/  LDG.E R20, desc[UR10][R2.64+-0x10] ;  /* 0xfffff00a02147981 */ /* 0x000ea2000c1e1900 */
[----:B------:R-:W-:-:S03]  /*03a0*/  IMAD.WIDE.U32 R6, R7, 0x18, R4 ;  /* 0x0000001807067825 */ /* 0x000fc600078e0004 */
[----:B------:R-:W4:Y:S01]  /*03b0*/  LDG.E R25, desc[UR10][R2.64+-0x8] ;  /* 0xfffff80a02197981 */ /* 0x000f22000c1e1900 */
[----:B------:R-:W-:-:S03]  /*03c0*/  IMAD.WIDE.U32 R12, R13, 0x1c, R4 ;  /* 0x0000001c0d0c7825 */ /* 0x000fc600078e0004 */
[----:B------:R-:W3:Y:S04]  /*03d0*/  LDG.E R23, desc[UR10][R2.64+-0x4] ;  /* 0xfffffc0a02177981 */ /* 0x000ee8000c1e1900 */
[----:B------:R-:W3:Y:S04]  /*03e0*/  LDG.E R21, desc[UR10][R2.64] ;  /* 0x0000000a02157981 */ /* 0x000ee8000c1e1900 */
[----:B------:R-:W3:Y:S04]  /*03f0*/  LDG.E R24, desc[UR10][R2.64+0x4] ;  /* 0x0000040a02187981 */ /* 0x000ee8000c1e1900 */
[----:B------:R-:W3:Y:S04]  /*0400*/  LDG.E R6, desc[UR10][R6.64] ;  /* 0x0000000a06067981 */ /* 0x000ee8000c1e1900 */
[----:B------:R-:W3:Y:S04]  /*0410*/  LDG.E R5, desc[UR10][R2.64+0x8] ;  /* 0x0000080a02057981 */ /* 0x000ee8000c1e1900 */
[----:B------:R0:W3:Y:S04]  /*0420*/  LDG.E R12, desc[UR10][R12.64] ;  /* 0x0000000a0c0c7981 */ /* 0x0000e8000c1e1900 */
[----:B------:R-:W3:Y:S01]  /*0430*/  LDG.E R9, desc[UR10][R2.64+0xc] ;  /* 0x00000c0a02097981 */ /* 0x000ee2000c1e1900 */
[----:B------:R-:W-:-:S04]  /*0440*/  UIADD3 UR4, UPT, UPT, UR4, 0x8, URZ ;  /* 0x0000000804047890 */ /* 0x000fc8000fffe0ff */
[----:B------:R-:W-:Y:S01]  /*0450*/  UISETP.NE.AND UP0, UPT, UR4, URZ, UPT ;  /* 0x000000ff0400728c */ /* 0x000fe2000bf05270 */
[----:B0-----:R-:W-:-:S04]  /*0460*/  MOV R13, UR12 ;  /* 0x0000000c000d7c02 */ /* 0x001fc80008000f00 */
[----:B------:R-:W-:Y:S01]  /*0470*/  LEA R14, R13, R14, 0x3 ;  /* 0x0000000e0d0e7211 */ /* 0x000fe200078e18ff */
[----:B-----5:R-:W-:Y:S01]  /*0480*/  FADD R17, R22, R17 ;  /* 0x0000001116117221 */ /* 0x020fe20000000000 */
[----:B--2---:R-:W-:Y:S01]  /*0490*/  FADD R19, R20, R19 ;  /* 0x0000001314137221 */ /* 0x004fe20000000000 */
[----:B----4-:R-:W-:-:S04]  /*04a0*/  FADD R18, R25, R18 ;  /* 0x0000001219127221 */ /* 0x010fc80000000000 */
[----:B------:R-:W-:Y:S01]  /*04b0*/  FMNMX3 R17, R10, R19, R17, PT ;  /* 0x000000130a117276 */ /* 0x000fe20003800011 */
[----:B---3--:R-:W-:Y:S01]  /*04c0*/  FADD R8, R23, R8 ;  /* 0x0000000817087221 */ /* 0x008fe20000000000 */
[----:B------:R-:W-:-:S04]  /*04d0*/  FADD R21, R21, R16 ;  /* 0x0000001015157221 */ /* 0x000fc80000000000 */
[----:B------:R-:W-:Y:S01]  /*04e0*/  FMNMX3 R8, R17, R18, R8, PT ;  /* 0x0000001211087276 */ /* 0x000fe20003800008 */
[----:B------:R-:W-:-:S05]  /*04f0*/  FADD R15, R24, R15 ;  /* 0x0000000f180f7221 */ /* 0x000fca0000000000 */
[----:B------:R-:W-:Y:S01]  /*0500*/  FMNMX3 R8, R8, R21, R15, PT ;  /* 0x0000001508087276 */ /* 0x000fe2000380000f */
[----:B------:R-:W-:Y:S01]  /*0510*/  FADD R5, R5, R6 ;  /* 0x0000000605057221 */ /* 0x000fe20000000000 */
[----:B------:R-:W-:Y:S01]  /*0520*/  IADD3 R6, P0, PT, R2, 0x20, RZ ;  /* 0x0000002002067810 */ /* 0x000fe20007f1e0ff */
[----:B------:R-:W-:-:S04]  /*0530*/  FADD R9, R9, R12 ;  /* 0x0000000c09097221 */ /* 0x000fc80000000000 */
[----:B------:R-:W-:Y:S01]  /*0540*/  IMAD.X R7, RZ, RZ, R3, P0 ;  /* 0x000000ffff077224 */ /* 0x000fe200000e0603 */
[----:B------:R-:W-:Y:S01]  /*0550*/  FMNMX3 R10, R8, R5, R9, PT ;  /* 0x00000005080a7276 */ /* 0x000fe20003800009 */
[----:B------:R-:W-:Y:S06]  /*0560*/  BRA.U UP0, `(.L_x_12) ;  /* 0xfffffffd001c7547 */ /* 0x000fec000b83ffff */
[----:B------:R-:W-:-:S12]  /*0570*/  ULOP3.LUT UR4, UR12, 0x7ffffff8, URZ, 0xc0, !UPT ;  /* 0x7ffffff80c047892 */ /* 0x000fd8000f8ec0ff */
.L_x_11:
[----:B------:R-:W-:-:S04]  /*0580*/  ULOP3.LUT UR6, UR12, 0x7, URZ, 0xc0, !UPT ;  /* 0x000000070c067892 */ /* 0x000fc8000f8ec0ff */
[----:B------:R-:W-:-:S09]  /*0590*/  UISETP.NE.AND UP0, UPT, UR6, URZ, UPT ;  /* 0x000000ff0600728c */ /* 0x000fd2000bf05270 */
[----:B------:R-:W-:Y:S05]  /*05a0*/  BRA.U !UP0, `(.L_x_10) ;  /* 0x0000000508447547 */ /* 0x000fea000b800000 */
[----:B------:R-:W-:Y:S01]  /*05b0*/  UISETP.GE.U32.AND UP0, UPT, UR6, 0x4, UPT ;  /* 0x000000040600788c */ /* 0x000fe2000bf06070 */
[----:B------:R-:W-:Y:S01]  /*05c0*/  IMAD R2, R11, UR12, RZ ;  /* 0x0000000c0b027c24 */ /* 0x000fe2000f8e02ff */
[----:B------:R-:W-:-:S04]  /*05d0*/  ULOP3.LUT UR5, UR12, 0x3, URZ, 0xc0, !UPT ;  /* 0x000000030c057892 */ /* 0x000fc8000f8ec0ff */
[----:B------:R-:W-:-:S03]  /*05e0*/  UISETP.NE.AND UP1, UPT, UR5, URZ, UPT ;  /* 0x000000ff0500728c */ /* 0x000fc6000bf25270 */
[----:B------:R-:W-:Y:S08]  /*05f0*/  BRA.U !UP0, `(.L_x_13) ;  /* 0x00000001087c7547 */ /* 0x000ff0000b800000 */
[----:B------:R-:W0:Y:S01]  /*0600*/  LDC.64 R6, c[0x0][0x380] ;  /* 0x0000e000ff067b82 */ /* 0x000e220000000a00 */
[----:B------:R-:W-:Y:S01]  /*0610*/  MOV R13, UR4 ;  /* 0x00000004000d7c02 */ /* 0x000fe20008000f00 */
[----:B------:R-:W1:Y:S01]  /*0620*/  LDCU.64 UR6, c[0x0][0x380] ;  /* 0x00007000ff0677ac */ /* 0x000e620008000a00 */
[----:B------:R-:W-:Y:S01]  /*0630*/  MOV R9, UR12 ;  /* 0x0000000c00097c02 */ /* 0x000fe20008000f00 */
[----:B------:R-:W-:Y:S01]  /*0640*/  IMAD.U32 R17, RZ, RZ, UR12 ;  /* 0x0000000cff117e24 */ /* 0x000fe2000f8e00ff */
[C---:B------:R-:W-:Y:S01]  /*0650*/  IADD3 R3, P0, PT, R2.reuse, UR4, RZ ;  /* 0x0000000402037c10 */ /* 0x040fe2000ff1e0ff */
[----:B------:R-:W-:Y:S01]  /*0660*/  IMAD R13, R13, UR12, R0 ;  /* 0x0000000c0d0d7c24 */ /* 0x000fe2000f8e0200 */
[----:B------:R-:W-:Y:S02]  /*0670*/  IADD3 R15, PT, PT, R2, UR4, RZ ;  /* 0x00000004020f7c10 */ /* 0x000fe4000fffe0ff */
[----:B------:R-:W-:Y:S02]  /*0680*/  IADD3.X R16, PT, PT, RZ, RZ, RZ, P0, !PT ;  /* 0x000000ffff107210 */ /* 0x000fe400007fe4ff */
[----:B-1----:R-:W-:Y:S01]  /*0690*/  LEA R4, P0, R3, UR6, 0x2 ;  /* 0x0000000603047c11 */ /* 0x002fe2000f8010ff */
[----:B0-----:R-:W-:-:S03]  /*06a0*/  IMAD.WIDE R12, R13, 0x4, R6 ;  /* 0x000000040d0c7825 */ /* 0x001fc600078e0206 */
[----:B------:R-:W-:Y:S01]  /*06b0*/  LEA.HI.X R5, R3, UR7, R16, 0x2, P0 ;  /* 0x0000000703057c11 */ /* 0x000fe200080f1410 */
[----:B------:R-:W-:-:S04]  /*06c0*/  IMAD.WIDE.U32 R14, R15, 0x4, R6 ;  /* 0x000000040f0e7825 */ /* 0x000fc800078e0006 */
[----:B------:R-:W2:Y:S01]  /*06d0*/  LDG.E R18, desc[UR10][R4.64+0x4] ;  /* 0x0000040a04127981 */ /* 0x000ea2000c1e1900 */
[----:B------:R-:W-:-:S03]  /*06e0*/  IMAD.WIDE.U32 R8, R9, 0x4, R12 ;  /* 0x0000000409087825 */ /* 0x000fc600078e000c */
[----:B------:R-:W3:Y:S01]  /*06f0*/  LDG.E R14, desc[UR10][R14.64] ;  /* 0x0000000a0e0e7981 */ /* 0x000ee2000c1e1900 */
[----:B------:R-:W-:-:S03]  /*0700*/  IMAD.WIDE.U32 R6, R17, 0x4, R8 ;  /* 0x0000000411067825 */ /* 0x000fc600078e0008 */
[----:B------:R-:W3:Y:S04]  /*0710*/  LDG.E R13, desc[UR10][R12.64] ;  /* 0x0000000a0c0d7981 */ /* 0x000ee8000c1e1900 */
[----:B------:R-:W2:Y:S01]  /*0720*/  LDG.E R9, desc[UR10][R8.64] ;  /* 0x0000000a08097981 */ /* 0x000ea2000c1e1900 */
[----:B------:R-:W-:-:S03]  /*0730*/  IMAD.WIDE.U32 R16, R17, 0x4, R6 ;  /* 0x0000000411107825 */ /* 0x000fc600078e0006 */
[----:B------:R-:W4:Y:S04]  /*0740*/  LDG.E R19, desc[UR10][R4.64+0x8] ;  /* 0x0000080a04137981 */ /* 0x000f28000c1e1900 */
[----:B------:R-:W5:Y:S04]  /*0750*/  LDG.E R20, desc[UR10][R4.64+0xc] ;  /* 0x00000c0a04147981 */ /* 0x000f68000c1e1900 */
[----:B------:R-:W4:Y:S04]  /*0760*/  LDG.E R6, desc[UR10][R6.64] ;  /* 0x0000000a06067981 */ /* 0x000f28000c1e1900 */
[----:B------:R-:W5:Y:S01]  /*0770*/  LDG.E R17, desc[UR10][R16.64] ;  /* 0x0000000a10117981 */ /* 0x000f62000c1e1900 */
[----:B------:R-:W-:Y:S01]  /*0780*/  UIADD3 UR4, UPT, UPT, UR4, 0x4, URZ ;  /* 0x0000000404047890 */ /* 0x000fe2000fffe0ff */
[----:B---3--:R-:W-:Y:S01]  /*0790*/  FADD R3, R14, R13 ;  /* 0x0000000d0e037221 */ /* 0x008fe20000000000 */
[----:B--2---:R-:W-:-:S05]  /*07a0*/  FADD R18, R18, R9 ;  /* 0x0000000912127221 */ /* 0x004fca0000000000 */
[----:B------:R-:W-:Y:S01]  /*07b0*/  FMNMX3 R3, R10, R3, R18, PT ;  /* 0x000000030a037276 */ /* 0x000fe20003800012 */
[----:B----4-:R-:W-:Y:S01]  /*07c0*/  FADD R14, R19, R6 ;  /* 0x00000006130e7221 */ /* 0x010fe20000000000 */
[----:B-----5:R-:W-:-:S05]  /*07d0*/  FADD R20, R20, R17 ;  /* 0x0000001114147221 */ /* 0x020fca0000000000 */
[----:B------:R-:W-:-:S07]  /*07e0*/  FMNMX3 R10, R3, R14, R20, PT ;  /* 0x0000000e030a7276 */ /* 0x000fce0003800014 */
.L_x_13:
[----:B------:R-:W-:Y:S05]  /*07f0*/  BRA.U !UP1, `(.L_x_10) ;  /* 0x0000000109b07547 */ /* 0x000fea000b800000 */
[----:B------:R-:W-:Y:S01]  /*0800*/  UISETP.NE.AND UP0, UPT, UR5, 0x1, UPT ;  /* 0x000000010500788c */ /* 0x000fe2000bf05270 */
[----:B------:R-:W-:Y:S01]  /*0810*/  IMAD.U32 R9, RZ, RZ, UR4 ;  /* 0x00000004ff097e24 */ /* 0x000fe2000f8e00ff */
[----:B------:R-:W-:Y:S02]  /*0820*/  ULOP3.LUT UR5, UR12, 0x1, URZ, 0xc0, !UPT ;  /* 0x000000010c057892 */ /* 0x000fe4000f8ec0ff */
[----:B------:R-:W-:Y:S02]  /*0830*/  MOV R15, UR12 ;  /* 0x0000000c000f7c02 */ /* 0x000fe40008000f00 */
[----:B------:R-:W-:Y:S01]  /*0840*/  UISETP.NE.U32.AND UP1, UPT, UR5, 0x1, UPT ;  /* 0x000000010500788c */ /* 0x000fe2000bf25070 */
[----:B------:R-:W-:-:S04]  /*0850*/  PLOP3.LUT P1, PT, PT, PT, UP0, 0x80, 0x8 ;  /* 0x000000000008781c */ /* 0x000fc80003f2f008 */
[----:B------:R-:W0:Y:S01]  /*0860*/  @UP0 LDCU.64 UR6, c[0x0][0x380] ;  /* 0x00007000ff0607ac */ /* 0x000e220008000a00 */
[----:B------:R-:W-:Y:S01]  /*0870*/  PLOP3.LUT P0, PT, PT, PT, UP1, 0x80, 0x8 ;  /* 0x000000000008781c */ /* 0x000fe20003f0f018 */
[----:B------:R-:W1:Y:S04]  /*0880*/  @UP0 LDCU.64 UR8, c[0x0][0x380] ;  /* 0x00007000ff0807ac */ /* 0x000e680008000a00 */
[----:B------:R-:W2:Y:S03]  /*0890*/  @!UP1 LDCU.64 UR14, c[0x0][0x380] ;  /* 0x00007000ff0e97ac */ /* 0x000ea60008000a00 */
[C---:B------:R-:W-:Y:S02]  /*08a0*/  @P1 IADD3 R3, PT, PT, R2.reuse, UR4, RZ ;  /* 0x0000000402031c10 */ /* 0x040fe4000fffe0ff */
[----:B------:R-:W-:Y:S01]  /*08b0*/  @P1 IADD3 R5, P2, PT, R2, UR4, RZ ;  /* 0x0000000402051c10 */ /* 0x000fe2000ff5e0ff */
[----:B------:R-:W-:-:S03]  /*08c0*/  @UP0 UIADD3 UR4, UPT, UPT, UR4, 0x2, URZ ;  /* 0x0000000204040890 */ /* 0x000fc6000fffe0ff */
[----:B------:R-:W-:Y:S02]  /*08d0*/  @P1 IADD3.X R8, PT, PT, RZ, RZ, RZ, P2, !PT ;  /* 0x000000ffff081210 */ /* 0x000fe400017fe4ff */
[----:B0-----:R-:W-:Y:S02]  /*08e0*/  MOV R12, UR6 ;  /* 0x00000006000c7c02 */ /* 0x001fe40008000f00 */
[----:B------:R-:W-:Y:S02]  /*08f0*/  MOV R13, UR7 ;  /* 0x00000007000d7c02 */ /* 0x000fe40008000f00 */
[----:B------:R-:W-:Y:S02]  /*0900*/  MOV R6, UR6 ;  /* 0x0000000600067c02 */ /* 0x000fe40008000f00 */
[----:B------:R-:W-:Y:S01]  /*0910*/  MOV R7, UR7 ;  /* 0x0000000700077c02 */ /* 0x000fe20008000f00 */
[----:B------:R-:W-:Y:S01]  /*0920*/  @P1 IMAD.WIDE.U32 R12, R3, 0x4, R12 ;  /* 0x00000004030c1825 */ /* 0x000fe200078e000c */
[----:B-1----:R-:W-:-:S03]  /*0930*/  @P1 LEA R4, P2, R5, UR8, 0x2 ;  /* 0x0000000805041c11 */ /* 0x002fc6000f8410ff */
[----:B------:R-:W-:Y:S02]  /*0940*/  @P1 IMAD R3, R9, UR12, R0 ;  /* 0x0000000c09031c24 */ /* 0x000fe4000f8e0200 */
[----:B------:R-:W-:Y:S01]  /*0950*/  IMAD.U32 R19, RZ, RZ, UR4 ;  /* 0x00000004ff137e24 */ /* 0x000fe2000f8e00ff */
[----:B------:R-:W-:Y:S01]  /*0960*/  @!P0 IADD3 R17, PT, PT, R2, UR4, RZ ;  /* 0x0000000402118c10 */ /* 0x000fe2000fffe0ff */
[----:B------:R-:W-:Y:S01]  /*0970*/  @P1 IMAD.WIDE R6, R3, 0x4, R6 ;  /* 0x0000000403061825 */ /* 0x000fe200078e0206 */
[----:B------:R-:W-:Y:S01]  /*0980*/  @P1 LEA.HI.X R5, R5, UR9, R8, 0x2, P2 ;  /* 0x0000000905051c11 */ /* 0x000fe200090f1408 */
[----:B------:R-:W3:Y:S01]  /*0990*/  @P1 LDG.E R12, desc[UR10][R12.64] ;  /* 0x0000000a0c0c1981 */ /* 0x000ee2000c1e1900 */
[----:B--2---:R-:W-:Y:S01]  /*09a0*/  MOV R8, UR14 ;  /* 0x0000000e00087c02 */ /* 0x004fe20008000f00 */
[----:B------:R-:W-:Y:S01]  /*09b0*/  @!P0 IMAD R19, R19, UR12, R0 ;  /* 0x0000000c13138c24 */ /* 0x000fe2000f8e0200 */
[----:B------:R-:W-:Y:S01]  /*09c0*/  MOV R9, UR15 ;  /* 0x0000000f00097c02 */ /* 0x000fe20008000f00 */
[----:B------:R-:W-:Y:S01]  /*09d0*/  @P1 IMAD.WIDE.U32 R14, R15, 0x4, R6 ;  /* 0x000000040f0e1825 */ /* 0x000fe200078e0006 */
[----:B------:R-:W-:Y:S01]  /*09e0*/  MOV R2, UR14 ;  /* 0x0000000e00027c02 */ /* 0x000fe20008000f00 */
[----:B------:R-:W3:Y:S01]  /*09f0*/  @P1 LDG.E R7, desc[UR10][R6.64] ;  /* 0x0000000a06071981 */ /* 0x000ee2000c1e1900 */
[----:B------:R-:W-:Y:S01]  /*0a00*/  MOV R3, UR15 ;  /* 0x0000000f00037c02 */ /* 0x000fe20008000f00 */
[----:B------:R-:W-:-:S02]  /*0a10*/  @!P0 IMAD.WIDE.U32 R8, R17, 0x4, R8 ;  /* 0x0000000411088825 */ /* 0x000fc400078e0008 */
[----:B------:R-:W2:Y:S02]  /*0a20*/  @P1 LDG.E R15, desc[UR10][R14.64] ;  /* 0x0000000a0e0f1981 */ /* 0x000ea4000c1e1900 */
[----:B------:R-:W-:Y:S02]  /*0a30*/  @!P0 IMAD.WIDE R2, R19, 0x4, R2 ;  /* 0x0000000413028825 */ /* 0x000fe400078e0202 */
[----:B------:R-:W2:Y:S04]  /*0a40*/  @P1 LDG.E R4, desc[UR10][R4.64+0x4] ;  /* 0x0000040a04041981 */ /* 0x000ea8000c1e1900 */
[----:B------:R-:W4:Y:S04]  /*0a50*/  @!P0 LDG.E R8, desc[UR10][R8.64] ;  /* 0x0000000a08088981 */ /* 0x000f28000c1e1900 */
[----:B------:R-:W4:Y:S01]  /*0a60*/  @!P0 LDG.E R3, desc[UR10][R2.64] ;  /* 0x0000000a02038981 */ /* 0x000f22000c1e1900 */
[----:B---3--:R-:W-:Y:S01]  /*0a70*/  @P1 FADD R17, R12, R7 ;  /* 0x000000070c111221 */ /* 0x008fe20000000000 */
[----:B--2---:R-:W-:-:S05]  /*0a80*/  @P1 FADD R12, R4, R15 ;  /* 0x0000000f040c1221 */ /* 0x004fca0000000000 */
[----:B------:R-:W-:Y:S01]  /*0a90*/  @P1 FMNMX3 R10, R10, R17, R12, PT ;  /* 0x000000110a0a1276 */ /* 0x000fe2000380000c */
[----:B----4-:R-:W-:-:S05]  /*0aa0*/  @!P0 FADD R13, R8, R3 ;  /* 0x00000003080d8221 */ /* 0x010fca0000000000 */
[----:B------:R-:W-:-:S07]  /*0ab0*/  @!P0 FMNMX R10, R10, R13, PT ;  /* 0x0000000d0a0a8209 */ /* 0x000fce0003800000 */
.L_x_10:
[----:B------:R-:W0:Y:S01]  /*0ac0*/  LDC.64 R2, c[0x0][0x388] ;  /* 0x0000e200ff027b82 */ /* 0x000e220000000a00 */
[----:B------:R-:W-:-:S04]  /*0ad0*/  IMAD R11, R11, UR12, R0 ;  /* 0x0000000c0b0b7c24 */ /* 0x000fc8000f8e0200 */
[----:B0-----:R-:W-:-:S05]  /*0ae0*/  IMAD.WIDE R2, R11, 0x4, R2 ;  /* 0x000000040b027825 */ /* 0x001fca00078e0202 */
[----:B------:R-:W-:Y:S01]  /*0af0*/  STG.E desc[UR10][R2.64], R10 ;  /* 0x0000000a02007986 */ /* 0x000fe2000c10190a */
[----:B------:R-:W-:Y:S05]  /*0b00*/  EXIT ;  /* 0x000000000000794d */ /* 0x000fea0003800000 */
.L_x_14:
        /* <DEDUP_REMOVED lines=15> */
.L_x_22:


//--------------------- .text._Z9kernel_v0PKfPfi  --------------------------
	.section	.text._Z9kernel_v0PKfPfi,"ax",@progbits
	.align	128
        .global         _Z9kernel_v0PKfPfi
        .type           _Z9kernel_v0PKfPfi,@function
        .size           _Z9kernel_v0PKfPfi,(.L_x_23 - _Z9kernel_v0PKfPfi)
        .other          _Z9kernel_v0PKfPfi,@"STO_CUDA_ENTRY STV_DEFAULT"
_Z9kernel_v0PKfPfi:
.text._Z9kernel_v0PKfPfi:
[----:B------:R-:W-:Y:S08]  /*0000*/  LDC R1, c[0x0][0x37c] ;  /* 0x0000df00ff017b82 */ /* 0x000ff00000000800 */
[----:B------:R-:W0:Y:S01]  /*0010*/  LDC R0, c[0x0][0x390] ;  /* 0x0000e400ff007b82 */ /* 0x000e220000000800 */
[----:B------:R-:W1:Y:S01]  /*0020*/  S2R R3, SR_TID.X ;  /* 0x0000000000037919 */ /* 0x000e620000002100 */
[----:B------:R-:W2:Y:S01]  /*0030*/  LDCU.64 UR8, c[0x0][0x358] ;  /* 0x00006b00ff0877ac */ /* 0x000ea20008000a00 */
[----:B------:R-:W-:Y:S01]  /*0040*/  MOV R12, 0x7f800000 ;  /* 0x7f800000000c7802 */ /* 0x000fe20000000f00 */
[----:B------:R-:W3:Y:S04]  /*0050*/  S2R R5, SR_TID.Y ;  /* 0x0000000000057919 */ /* 0x000ee80000002200 */
[----:B------:R-:W4:Y:S08]  /*0060*/  S2UR UR4, SR_CTAID.Y ;  /* 0x00000000000479c3 */ /* 0x000f300000002600 */
[----:B------:R-:W1:Y:S01]  /*0070*/  LDC R2, c[0x0][0x360] ;  /* 0x0000d800ff027b82 */ /* 0x000e620000000800 */
[----:B------:R-:W4:Y:S07]  /*0080*/  LDCU UR5, c[0x0][0x364] ;  /* 0x00006c80ff0577ac */ /* 0x000f2e0008000800 */
[----:B------:R-:W1:Y:S01]  /*0090*/  S2UR UR6, SR_CTAID.X ;  /* 0x00000000000679c3 */ /* 0x000e620000002500 */
[----:B0-----:R-:W-:Y:S01]  /*00a0*/  ISETP.GE.AND P0, PT, R0, 0x1, PT ;  /* 0x000000010000780c */ /* 0x001fe20003f06270 */
[----:B----4-:R-:W-:-:S06]  /*00b0*/  UIMAD UR4, UR4, UR5, URZ ;  /* 0x00000005040472a4 */ /* 0x010fcc000f8e02ff */
[----:B---3--:R-:W-:Y:S01]  /*00c0*/  IADD3 R7, PT, PT, R5, UR4, RZ ;  /* 0x0000000405077c10 */ /* 0x008fe2000fffe0ff */
[----:B-1----:R-:W-:-:S05]  /*00d0*/  IMAD R3, R2, UR6, R3 ;  /* 0x0000000602037c24 */ /* 0x002fca000f8e0203 */
[----:B--2---:R-:W-:Y:S05]  /*00e0*/  @!P0 BRA `(.L_x_15) ;  /* 0x0000000800148947 */ /* 0x004fea0003800000 */
[C---:B------:R-:W-:Y:S01]  /*00f0*/  ISETP.GE.U32.AND P1, PT, R0.reuse, 0x8, PT ;  /* 0x000000080000780c */ /* 0x040fe20003f26070 */
[----:B------:R-:W-:Y:S01]  /*0100*/  HFMA2 R9, -RZ, RZ, 0, 0 ;  /* 0x00000000ff097431 */ /* 0x000fe200000001ff */
[----:B------:R-:W-:Y:S01]  /*0110*/  LOP3.LUT R2, R0, 0x7, RZ, 0xc0, !PT ;  /* 0x0000000700027812 */ /* 0x000fe200078ec0ff */
[----:B------:R-:W-:Y:S01]  /*0120*/  IMAD R4, R3, R0, RZ ;  /* 0x0000000003047224 */ /* 0x000fe200078e02ff */
[----:B------:R-:W-:Y:S02]  /*0130*/  MOV R12, 0x7f800000 ;  /* 0x7f800000000c7802 */ /* 0x000fe40000000f00 */
[----:B------:R-:W-:-:S07]  /*0140*/  ISETP.NE.AND P0, PT, R2, RZ, PT ;  /* 0x000000ff0200720c */ /* 0x000fce0003f05270 */
[----:B------:R-:W-:Y:S06]  /*0150*/  @!P1 BRA `(.L_x_16) ;  /* 0x00000004000c9947 */ /* 0x000fec0003800000 */
[----:B------:R-:W0:Y:S01]  /*0160*/  LDCU.64 UR6, c[0x0][0x380] ;  /* 0x00007000ff0677ac */ /* 0x000e220008000a00 */
[C---:B------:R-:W-:Y:S01]  /*0170*/  LOP3.LUT R9, R0.reuse, 0x7ffffff8, RZ, 0xc0, !PT ;  /* 0x7ffffff800097812 */ /* 0x040fe200078ec0ff */
[C---:B------:R-:W-:Y:S01]  /*0180*/  IMAD R11, R0.reuse, 0x3, R7 ;  /* 0x00000003000b7824 */ /* 0x040fe200078e0207 */
[C---:B------:R-:W-:Y:S01]  /*0190*/  IADD3 R8, PT, PT, R0.reuse, UR4, R5 ;  /* 0x0000000400087c10 */ /* 0x040fe2000fffe005 */
[C-C-:B------:R-:W-:Y:S01]  /*01a0*/  IMAD R15, R0.reuse, 0x5, R7.reuse ;  /* 0x00000005000f7824 */ /* 0x140fe200078e0207 */
[CC--:B------:R-:W-:Y:S01]  /*01b0*/  LEA R5, R0.reuse, R7.reuse, 0x1 ;  /* 0x0000000700057211 */ /* 0x0c0fe200078e08ff */
[C-C-:B------:R-:W-:Y:S01]  /*01c0*/  IMAD R17, R0.reuse, 0x6, R7.reuse ;  /* 0x0000000600117824 */ /* 0x140fe200078e0207 */
[C---:B------:R-:W-:Y:S01]  /*01d0*/  LEA R13, R0.reuse, R7, 0x2 ;  /* 0x00000007000d7211 */ /* 0x040fe200078e10ff */
[----:B------:R-:W-:Y:S01]  /*01e0*/  IMAD R25, R0, 0x7, R7 ;  /* 0x0000000700197824 */ /* 0x000fe200078e0207 */
[----:B------:R-:W-:Y:S01]  /*01f0*/  MOV R12, 0x7f800000 ;  /* 0x7f800000000c7802 */ /* 0x000fe20000000f00 */
[----:B------:R-:W-:Y:S01]  /*0200*/  IMAD.MOV R10, RZ, RZ, -R9 ;  /* 0x000000ffff0a7224 */ /* 0x000fe200078e0a09 */
[----:B------:R-:W-:-:S02]  /*0210*/  MOV R6, R4 ;  /* 0x0000000400067202 */ /* 0x000fc40000000f00 */
[----:B------:R-:W-:Y:S01]  /*0220*/  MOV R29, R7 ;  /* 0x00000007001d7202 */ /* 0x000fe20000000f00 */
[----:B0-----:R-:W-:-:S04]  /*0230*/  UIADD3 UR5, UP0, UPT, UR6, 0x10, URZ ;  /* 0x0000001006057890 */ /* 0x001fc8000ff1e0ff */
[----:B------:R-:W-:-:S12]  /*0240*/  UIADD3.X UR4, UPT, UPT, URZ, UR7, URZ, UP0, !UPT ;  /* 0x00000007ff047290 */ /* 0x000fd800087fe4ff */
.L_x_17:
[----:B------:R-:W0:Y:S01]  /*0250*/  LDC.64 R18, c[0x0][0x380] ;  /* 0x0000e000ff127b82 */ /* 0x000e220000000a00 */
[----:B------:R-:W-:Y:S02]  /*0260*/  MOV R20, UR5 ;  /* 0x0000000500147c02 */ /* 0x000fe40008000f00 */
[----:B------:R-:W-:-:S03]  /*0270*/  MOV R21, UR4 ;  /* 0x0000000400157c02 */ /* 0x000fc60008000f00 */
[----:B------:R-:W-:-:S05]  /*0280*/  IMAD.WIDE R20, R6, 0x4, R20 ;  /* 0x0000000406147825 */ /* 0x000fca00078e0214 */
[----:B------:R-:W2:Y:S04]  /*0290*/  LDG.E R24, desc[UR8][R20.64+-0x10] ;  /* 0xfffff00814187981 */ /* 0x000ea8000c1e1900 */
[----:B------:R-:W3:Y:S04]  /*02a0*/  LDG.E R14, desc[UR8][R20.64+-0xc] ;  /* 0xfffff408140e7981 */ /* 0x000ee8000c1e1900 */
[----:B------:R-:W4:Y:S01]  /*02b0*/  LDG.E R28, desc[UR8][R20.64+-0x8] ;  /* 0xfffff808141c7981 */ /* 0x000f22000c1e1900 */
[----:B0-----:R-:W-:-:S05]  /*02c0*/  IMAD.WIDE.U32 R22, R29, 0x4, R18 ;  /* 0x000000041d167825 */ /* 0x001fca00078e0012 */
[----:B------:R0:W2:Y:S02]  /*02d0*/  LDG.E R27, desc[UR8][R22.64] ;  /* 0x00000008161b7981 */ /* 0x0000a4000c1e1900 */
[----:B0-----:R-:W-:-:S05]  /*02e0*/  IMAD.WIDE.U32 R22, R8, 0x4, R18 ;  /* 0x0000000408167825 */ /* 0x001fca00078e0012 */
[----:B------:R2:W3:Y:S02]  /*02f0*/  LDG.E R16, desc[UR8][R22.64] ;  /* 0x0000000816107981 */ /* 0x0004e4000c1e1900 */
[----:B--2---:R-:W-:Y:S01]  /*0300*/  FADD R23, R24, R27 ;  /* 0x0000001b18177221 */ /* 0x004fe20000000000 */
[----:B------:R-:W-:-:S05]  /*0310*/  IMAD.WIDE.U32 R26, R5, 0x4, R18 ;  /* 0x00000004051a7825 */ /* 0x000fca00078e0012 */
[----:B------:R0:W4:Y:S01]  /*0320*/  LDG.E R24, desc[UR8][R26.64] ;  /* 0x000000081a187981 */ /* 0x000122000c1e1900 */
[----:B---3--:R-:W-:Y:S01]  /*0330*/  FADD R14, R14, R16 ;  /* 0x000000100e0e7221 */ /* 0x008fe20000000000 */
[----:B0-----:R-:W-:Y:S02]  /*0340*/  IMAD.WIDE.U32 R26, R11, 0x4, R18 ;  /* 0x000000040b1a7825 */ /* 0x001fe400078e0012 */
[----:B------:R-:W2:Y:S02]  /*0350*/  LDG.E R16, desc[UR8][R20.64] ;  /* 0x0000000814107981 */ /* 0x000ea4000c1e1900 */
[----:B------:R-:W-:Y:S02]  /*0360*/  FMNMX3 R12, R12, R23, R14, PT ;  /* 0x000000170c0c7276 */ /* 0x000fe4000380000e */
[----:B------:R-:W3:Y:S01]  /*0370*/  LDG.E R14, desc[UR8][R26.64] ;  /* 0x000000081a0e7981 */ /* 0x000ee2000c1e1900 */
[----:B------:R-:W-:-:S03]  /*0380*/  IMAD.WIDE.U32 R22, R13, 0x4, R18 ;  /* 0x000000040d167825 */ /* 0x000fc600078e0012 */
[----:B------:R-:W3:Y:S01]  /*0390*/  LDG.E R27, desc[UR8][R20.64+-0x4] ;  /* 0xfffffc08141b7981 */ /* 0x000ee2000c1e1900 */
[----:B----4-:R-:W-:-:S03]  /*03a0*/  FADD R28, R28, R24 ;  /* 0x000000181c1c7221 */ /* 0x010fc60000000000 */
[----:B------:R0:W2:Y:S02]  /*03b0*/  LDG.E R24, desc[UR8][R22.64] ;  /* 0x0000000816187981 */ /* 0x0000a4000c1e1900 */
[----:B0-----:R-:W-:-:S06]  /*03c0*/  IMAD.WIDE.U32 R22, R15, 0x4, R18 ;  /* 0x000000040f167825 */ /* 0x001fcc00078e0012 */
[----:B------:R-:W4:Y:S01]  /*03d0*/  LDG.E R23, desc[UR8][R22.64] ;  /* 0x0000000816177981 */ /* 0x000f22000c1e1900 */
[----:B---3--:R-:W-:Y:S01]  /*03e0*/  FADD R14, R27, R14 ;  /* 0x0000000e1b0e7221 */ /* 0x008fe20000000000 */
[----:B------:R-:W-:-:S04]  /*03f0*/  IMAD.WIDE.U32 R26, R17, 0x4, R18 ;  /* 0x00000004111a7825 */ /* 0x000fc800078e0012 */
[----:B------:R-:W-:Y:S01]  /*0400*/  FMNMX3 R12, R12, R28, R14, PT ;  /* 0x0000001c0c0c7276 */ /* 0x000fe2000380000e */
[----:B------:R-:W-:Y:S01]  /*0410*/  IMAD.WIDE.U32 R18, R25, 0x4, R18 ;  /* 0x0000000419127825 */ /* 0x000fe200078e0012 */
[----:B------:R-:W3:Y:S04]  /*0420*/  LDG.E R28, desc[UR8][R20.64+0xc] ;  /* 0x00000c08141c7981 */ /* 0x000ee8000c1e1900 */
[----:B------:R-:W5:Y:S04]  /*0430*/  LDG.E R27, desc[UR8][R26.64] ;  /* 0x000000081a1b7981 */ /* 0x000f68000c1e1900 */
[----:B------:R-:W3:Y:S01]  /*0440*/  LDG.E R19, desc[UR8][R18.64] ;  /* 0x0000000812137981 */ /* 0x000ee2000c1e1900 */
[----:B--2---:R-:W-:-:S03]  /*0450*/  FADD R14, R16, R24 ;  /* 0x00000018100e7221 */ /* 0x004fc60000000000 */
[----:B------:R-:W4:Y:S04]  /*0460*/  LDG.E R24, desc[UR8][R20.64+0x4] ;  /* 0x0000040814187981 */ /* 0x000f28000c1e1900 */
[----:B------:R-:W5:Y:S01]  /*0470*/  LDG.E R16, desc[UR8][R20.64+0x8] ;  /* 0x0000080814107981 */ /* 0x000f62000c1e1900 */
[----:B------:R-:W-:-:S04]  /*0480*/  IADD3 R10, PT, PT, R10, 0x8, RZ ;  /* 0x000000080a0a7810 */ /* 0x000fc80007ffe0ff */
[----:B------:R-:W-:Y:S01]  /*0490*/  ISETP.NE.AND P1, PT, R10, RZ, PT ;  /* 0x000000ff0a00720c */ /* 0x000fe20003f25270 */
[C---:B------:R-:W-:Y:S01]  /*04a0*/  IMAD R13, R0.reuse, 0x8, R13 ;  /* 0x00000008000d7824 */ /* 0x040fe200078e020d */
[C---:B------:R-:W-:Y:S02]  /*04b0*/  LEA R8, R0.reuse, R8, 0x3 ;  /* 0x0000000800087211 */ /* 0x040fe400078e18ff */
[C---:B------:R-:W-:Y:S02]  /*04c0*/  LEA R5, R0.reuse, R5, 0x3 ;  /* 0x0000000500057211 */ /* 0x040fe400078e18ff */
[C---:B------:R-:W-:Y:S02]  /*04d0*/  LEA R11, R0.reuse, R11, 0x3 ;  /* 0x0000000b000b7211 */ /* 0x040fe400078e18ff */
[C---:B------:R-:W-:Y:S02]  /*04e0*/  LEA R15, R0.reuse, R15, 0x3 ;  /* 0x0000000f000f7211 */ /* 0x040fe400078e18ff */
[----:B------:R-:W-:-:S02]  /*04f0*/  LEA R17, R0, R17, 0x3 ;  /* 0x0000001100117211 */ /* 0x000fc400078e18ff */
[C---:B------:R-:W-:Y:S02]  /*0500*/  LEA R25, R0.reuse, R25, 0x3 ;  /* 0x0000001900197211 */ /* 0x040fe400078e18ff */
[----:B------:R-:W-:Y:S02]  /*0510*/  LEA R29, R0, R29, 0x3 ;  /* 0x0000001d001d7211 */ /* 0x000fe400078e18ff */
[----:B------:R-:W-:Y:S01]  /*0520*/  IADD3 R6, PT, PT, R6, 0x8, RZ ;  /* 0x0000000806067810 */ /* 0x000fe20007ffe0ff */
[----:B---3--:R-:W-:Y:S01]  /*0530*/  FADD R28, R28, R19 ;  /* 0x000000131c1c7221 */ /* 0x008fe20000000000 */
[----:B----4-:R-:W-:Y:S01]  /*0540*/  FADD R24, R24, R23 ;  /* 0x0000001718187221 */ /* 0x010fe20000000000 */
[----:B-----5:R-:W-:-:S04]  /*0550*/  FADD R16, R16, R27 ;  /* 0x0000001b10107221 */ /* 0x020fc80000000000 */
[----:B------:R-:W-:-:S04]  /*0560*/  FMNMX3 R12, R12, R14, R24, PT ;  /* 0x0000000e0c0c7276 */ /* 0x000fc80003800018 */
[----:B------:R-:W-:Y:S01]  /*0570*/  FMNMX3 R12, R12, R16, R28, PT ;  /* 0x000000100c0c7276 */ /* 0x000fe2000380001c */
[----:B------:R-:W-:Y:S06]  /*0580*/  @P1 BRA `(.L_x_17) ;  /* 0xfffffffc00301947 */ /* 0x000fec000383ffff */
.L_x_16:
[----:B------:R-:W-:Y:S05]  /*0590*/  @!P0 BRA `(.L_x_15) ;  /* 0x0000000000e88947 */ /* 0x000fea0003800000 */
[----:B------:R-:W-:Y:S02]  /*05a0*/  ISETP.GE.U32.AND P0, PT, R2, 0x4, PT ;  /* 0x000000040200780c */ /* 0x000fe40003f06070 */
[----:B------:R-:W-:-:S04]  /*05b0*/  LOP3.LUT R8, R0, 0x3, RZ, 0xc0, !PT ;  /* 0x0000000300087812 */ /* 0x000fc800078ec0ff */
[----:B------:R-:W-:-:S07]  /*05c0*/  ISETP.NE.AND P1, PT, R8, RZ, PT ;  /* 0x000000ff0800720c */ /* 0x000fce0003f25270 */
[----:B------:R-:W-:Y:S06]  /*05d0*/  @!P0 BRA `(.L_x_18) ;  /* 0x0000000000688947 */ /* 0x000fec0003800000 */
[----:B------:R-:W0:Y:S01]  /*05e0*/  LDC.64 R14, c[0x0][0x380] ;  /* 0x0000e000ff0e7b82 */ /* 0x000e220000000a00 */
[----:B------:R-:W-:Y:S02]  /*05f0*/  IMAD R19, R9, R0, R7 ;  /* 0x0000000009137224 */ /* 0x000fe400078e0207 */
[----:B------:R-:W-:-:S03]  /*0600*/  IMAD.IADD R11, R4, 0x1, R9 ;  /* 0x00000001040b7824 */ /* 0x000fc600078e0209 */
[----:B------:R-:W-:-:S04]  /*0610*/  IADD3 R21, PT, PT, R19, R0, RZ ;  /* 0x0000000013157210 */ /* 0x000fc80007ffe0ff */
[----:B------:R-:W-:-:S04]  /*0620*/  IADD3 R17, PT, PT, R21, R0, RZ ;  /* 0x0000000015117210 */ /* 0x000fc80007ffe0ff */
[----:B------:R-:W-:Y:S01]  /*0630*/  IADD3 R5, PT, PT, R17, R0, RZ ;  /* 0x0000000011057210 */ /* 0x000fe20007ffe0ff */
[----:B0-----:R-:W-:-:S04]  /*0640*/  IMAD.WIDE.U32 R18, R19, 0x4, R14 ;  /* 0x0000000413127825 */ /* 0x001fc800078e000e */
[--C-:B------:R-:W-:Y:S02]  /*0650*/  IMAD.WIDE.U32 R20, R21, 0x4, R14.reuse ;  /* 0x0000000415147825 */ /* 0x100fe400078e000e */
[----:B------:R-:W2:Y:S02]  /*0660*/  LDG.E R19, desc[UR8][R18.64] ;  /* 0x0000000812137981 */ /* 0x000ea4000c1e1900 */
[--C-:B------:R-:W-:Y:S02]  /*0670*/  IMAD.WIDE R10, R11, 0x4, R14.reuse ;  /* 0x000000040b0a7825 */ /* 0x100fe400078e020e */
[----:B------:R-:W3:Y:S02]  /*0680*/  LDG.E R21, desc[UR8][R20.64] ;  /* 0x0000000814157981 */ /* 0x000ee4000c1e1900 */
[--C-:B------:R-:W-:Y:S02]  /*0690*/  IMAD.WIDE.U32 R16, R17, 0x4, R14.reuse ;  /* 0x0000000411107825 */ /* 0x100fe400078e000e */
[----:B------:R-:W2:Y:S02]  /*06a0*/  LDG.E R2, desc[UR8][R10.64] ;  /* 0x000000080a027981 */ /* 0x000ea4000c1e1900 */
[----:B------:R-:W-:-:S02]  /*06b0*/  IMAD.WIDE.U32 R14, R5, 0x4, R14 ;  /* 0x00000004050e7825 */ /* 0x000fc400078e000e */
[----:B------:R-:W3:Y:S04]  /*06c0*/  LDG.E R6, desc[UR8][R10.64+0x4] ;  /* 0x000004080a067981 */ /* 0x000ee8000c1e1900 */
[----:B------:R-:W4:Y:S04]  /*06d0*/  LDG.E R13, desc[UR8][R10.64+0x8] ;  /* 0x000008080a0d7981 */ /* 0x000f28000c1e1900 */
[----:B------:R-:W5:Y:S04]  /*06e0*/  LDG.E R22, desc[UR8][R10.64+0xc] ;  /* 0x00000c080a167981 */ /* 0x000f68000c1e1900 */
[----:B------:R-:W4:Y:S04]  /*06f0*/  LDG.E R16, desc[UR8][R16.64] ;  /* 0x0000000810107981 */ /* 0x000f28000c1e1900 */
[----:B------:R-:W5:Y:S01]  /*0700*/  LDG.E R15, desc[UR8][R14.64] ;  /* 0x000000080e0f7981 */ /* 0x000f62000c1e1900 */
[----:B------:R-:W-:Y:S01]  /*0710*/  IADD3 R9, PT, PT, R9, 0x4, RZ ;  /* 0x0000000409097810 */ /* 0x000fe20007ffe0ff */
[----:B--2---:R-:W-:Y:S01]  /*0720*/  FADD R5, R2, R19 ;  /* 0x0000001302057221 */ /* 0x004fe20000000000 */
[----:B---3--:R-:W-:-:S05]  /*0730*/  FADD R6, R6, R21 ;  /* 0x0000001506067221 */ /* 0x008fca0000000000 */
[----:B------:R-:W-:Y:S01]  /*0740*/  FMNMX3 R5, R12, R5, R6, PT ;  /* 0x000000050c057276 */ /* 0x000fe20003800006 */
[----:B----4-:R-:W-:Y:S01]  /*0750*/  FADD R2, R13, R16 ;  /* 0x000000100d027221 */ /* 0x010fe20000000000 */
[----:B-----5:R-:W-:-:S05]  /*0760*/  FADD R22, R22, R15 ;  /* 0x0000000f16167221 */ /* 0x020fca0000000000 */
[----:B------:R-:W-:-:S07]  /*0770*/  FMNMX3 R12, R5, R2, R22, PT ;  /* 0x00000002050c7276 */ /* 0x000fce0003800016 */
.L_x_18:
[----:B------:R-:W-:Y:S05]  /*0780*/  @!P1 BRA `(.L_x_15) ;  /* 0x00000000006c9947 */ /* 0x000fea0003800000 */
[----:B------:R-:W-:Y:S02]  /*0790*/  ISETP.NE.AND P0, PT, R8, 0x1, PT ;  /* 0x000000010800780c */ /* 0x000fe40003f05270 */
[----:B------:R-:W-:-:S04]  /*07a0*/  LOP3.LUT R2, R0, 0x1, RZ, 0xc0, !PT ;  /* 0x0000000100027812 */ /* 0x000fc800078ec0ff */
[----:B------:R-:W-:-:S07]  /*07b0*/  ISETP.NE.U32.AND P1, PT, R2, 0x1, PT ;  /* 0x000000010200780c */ /* 0x000fce0003f25070 */
[----:B------:R-:W0:Y:S01]  /*07c0*/  @P0 LDC.64 R16, c[0x0][0x380] ;  /* 0x0000e000ff100b82 */ /* 0x000e220000000a00 */
[C---:B------:R-:W-:Y:S01]  /*07d0*/  @P0 IMAD R5, R9.reuse, R0, R7 ;  /* 0x0000000009050224 */ /* 0x040fe200078e0207 */
[----:B------:R-:W-:Y:S02]  /*07e0*/  @P0 IADD3 R15, PT, PT, R4, R9, RZ ;  /* 0x00000009040f0210 */ /* 0x000fe40007ffe0ff */
[----:B------:R-:W-:-:S04]  /*07f0*/  @P0 IADD3 R9, PT, PT, R9, 0x2, RZ ;  /* 0x0000000209090810 */ /* 0x000fc80007ffe0ff */
[----:B------:R-:W1:Y:S01]  /*0800*/  @!P1 LDC.64 R10, c[0x0][0x380] ;  /* 0x0000e000ff0a9b82 */ /* 0x000e620000000a00 */
[----:B------:R-:W-:Y:S01]  /*0810*/  @!P1 IADD3 R13, PT, PT, R4, R9, RZ ;  /* 0x00000009040d9210 */ /* 0x000fe20007ffe0ff */
[C---:B0-----:R-:W-:Y:S01]  /*0820*/  @P0 IMAD.WIDE.U32 R18, R5.reuse, 0x4, R16 ;  /* 0x0000000405120825 */ /* 0x041fe200078e0010 */
[----:B------:R-:W-:-:S03]  /*0830*/  @P0 IADD3 R5, PT, PT, R5, R0, RZ ;  /* 0x0000000005050210 */ /* 0x000fc60007ffe0ff */
[--C-:B------:R-:W-:Y:S02]  /*0840*/  @P0 IMAD.WIDE R14, R15, 0x4, R16.reuse ;  /* 0x000000040f0e0825 */ /* 0x100fe400078e0210 */
[----:B------:R-:W2:Y:S02]  /*0850*/  @P0 LDG.E R19, desc[UR8][R18.64] ;  /* 0x0000000812130981 */ /* 0x000ea4000c1e1900 */
[----:B------:R-:W-:Y:S02]  /*0860*/  @P0 IMAD.WIDE.U32 R4, R5, 0x4, R16 ;  /* 0x0000000405040825 */ /* 0x000fe400078e0010 */
[----:B------:R-:W2:Y:S02]  /*0870*/  @P0 LDG.E R2, desc[UR8][R14.64] ;  /* 0x000000080e020981 */ /* 0x000ea4000c1e1900 */
[----:B------:R-:W-:Y:S02]  /*0880*/  @!P1 IMAD R17, R9, R0, R7 ;  /* 0x0000000009119224 */ /* 0x000fe400078e0207 */
[--C-:B-1----:R-:W-:Y:S01]  /*0890*/  @!P1 IMAD.WIDE R8, R13, 0x4, R10.reuse ;  /* 0x000000040d089825 */ /* 0x102fe200078e020a */
[----:B------:R-:W3:Y:S03]  /*08a0*/  @P0 LDG.E R6, desc[UR8][R14.64+0x4] ;  /* 0x000004080e060981 */ /* 0x000ee6000c1e1900 */
[----:B------:R-:W-:Y:S01]  /*08b0*/  @!P1 IMAD.WIDE.U32 R10, R17, 0x4, R10 ;  /* 0x00000004110a9825 */ /* 0x000fe200078e000a */
[----:B------:R-:W3:Y:S04]  /*08c0*/  @P0 LDG.E R5, desc[UR8][R4.64] ;  /* 0x0000000804050981 */ /* 0x000ee8000c1e1900 */
[----:B------:R-:W4:Y:S04]  /*08d0*/  @!P1 LDG.E R8, desc[UR8][R8.64] ;  /* 0x0000000808089981 */ /* 0x000f28000c1e1900 */
[----:B------:R-:W4:Y:S01]  /*08e0*/  @!P1 LDG.E R11, desc[UR8][R10.64] ;  /* 0x000000080a0b9981 */ /* 0x000f22000c1e1900 */
[----:B--2---:R-:W-:Y:S01]  /*08f0*/  @P0 FADD R19, R2, R19 ;  /* 0x0000001302130221 */ /* 0x004fe20000000000 */
[----:B---3--:R-:W-:-:S05]  /*0900*/  @P0 FADD R6, R6, R5 ;  /* 0x0000000506060221 */ /* 0x008fca0000000000 */
[----:B------:R-:W-:Y:S01]  /*0910*/  @P0 FMNMX3 R12, R12, R19, R6, PT ;  /* 0x000000130c0c0276 */ /* 0x000fe20003800006 */
[----:B----4-:R-:W-:-:S05]  /*0920*/  @!P1 FADD R13, R8, R11 ;  /* 0x0000000b080d9221 */ /* 0x010fca0000000000 */
[----:B------:R-:W-:-:S07]  /*0930*/  @!P1 FMNMX R12, R12, R13, PT ;  /* 0x0000000d0c0c9209 */ /* 0x000fce0003800000 */
.L_x_15:
[----:B------:R-:W0:Y:S01]  /*0940*/  LDC.64 R4, c[0x0][0x388] ;  /* 0x0000e200ff047b82 */ /* 0x000e220000000a00 */
[----:B------:R-:W-:-:S04]  /*0950*/  IMAD R3, R3, R0, R7 ;  /* 0x0000000003037224 */ /* 0x000fc800078e0207 */
[----:B0-----:R-:W-:-:S05]  /*0960*/  IMAD.WIDE R2, R3, 0x4, R4 ;  /* 0x0000000403027825 */ /* 0x001fca00078e0204 */
[----:B------:R-:W-:Y:S01]  /*0970*/  STG.E desc[UR8][R2.64], R12 ;  /* 0x0000000c02007986 */ /* 0x000fe2000c101908 */
[----:B------:R-:W-:Y:S05]  /*0980*/  EXIT ;  /* 0x000000000000794d */ /* 0x000fea0003800000 */
.L_x_19:
        /* <DEDUP_REMOVED lines=15> */
.L_x_23:


//--------------------- .nv.shared.reserved.0     --------------------------
	.section	.nv.shared.reserved.0,"aw",@nobits
	.weak		__nv_reservedSMEM_offset_0_alias
	.size		__nv_reservedSMEM_offset_0_alias, 0, 64
	.other		__nv_reservedSMEM_offset_0_alias,@"STO_CUDA_RESERVED_SHARED STV_DEFAULT"
__nv_reservedSMEM_offset_0_alias:
	.zero		0
	.zero		64


//--------------------- .nv.constant0._Z14add_padding_v2PKfPfii --------------------------
	.section	.nv.constant0._Z14add_padding_v2PKfPfii,"a",@progbits
	.sectionflags	@""
	.align	4
.nv.constant0._Z14add_padding_v2PKfPfii:
	.zero		920


//--------------------- .nv.constant0._Z9kernel_v2PfPKfii --------------------------
	.section	.nv.constant0._Z9kernel_v2PfPKfii,"a",@progbits
	.sectionflags	@""
	.align	4
.nv.constant0._Z9kernel_v2PfPKfii:
	.zero		920


//--------------------- .nv.constant0._Z9kernel_v1PKfPfi --------------------------
	.section	.nv.constant0._Z9kernel_v1PKfPfi,"a",@progbits
	.sectionflags	@""
	.align	4
.nv.constant0._Z9kernel_v1PKfPfi:
	.zero		916


//--------------------- .nv.constant0._Z9kernel_v0PKfPfi --------------------------
	.section	.nv.constant0._Z9kernel_v0PKfPfi,"a",@progbits
	.sectionflags	@""
	.align	4
.nv.constant0._Z9kernel_v0PKfPfi:
	.zero		916


//--------------------- SYMBOLS --------------------------

	.type		.nv.reservedSmem.offset0,@object
	.size		.nv.reservedSmem.offset0,0x4
